	.headerflags	@"EF_CUDA_TEXMODE_UNIFIED EF_CUDA_64BIT_ADDRESS EF_CUDA_ACCELERATORS EF_CUDA_SM90 EF_CUDA_VIRTUAL_SM(EF_CUDA_SM90)"
	.elftype	@"ET_EXEC"


//--------------------- .nv.info                  --------------------------
	.section	.nv.info,"",@"SHT_CUDA_INFO"
	.align	4


	//----- nvinfo : EIATTR_REGCOUNT
	.align		4
        /*0000*/ 	.byte	0x04, 0x2f
        /*0002*/ 	.short	(.L_3 - .L_2)
	.align		4
.L_2:
        /*0004*/ 	.word	index@(triton_poi_fused__native_batch_norm_legit_no_training_mul_softplus_tanh_9)
        /*0008*/ 	.word	0x0000003c


	//----- nvinfo : EIATTR_MIN_STACK_SIZE
	.align		4
.L_3:
        /*000c*/ 	.byte	0x04, 0x12
        /*000e*/ 	.short	(.L_5 - .L_4)
	.align		4
.L_4:
        /*0010*/ 	.word	index@(triton_poi_fused__native_batch_norm_legit_no_training_mul_softplus_tanh_9)
        /*0014*/ 	.word	0x00000000


	//----- nvinfo : EIATTR_FRAME_SIZE
	.align		4
.L_5:
        /*0018*/ 	.byte	0x04, 0x11
        /*001a*/ 	.short	(.L_7 - .L_6)
	.align		4
.L_6:
        /*001c*/ 	.word	index@(triton_poi_fused__native_batch_norm_legit_no_training_mul_softplus_tanh_9)
        /*0020*/ 	.word	0x00000000


	//----- nvinfo : EIATTR_MIN_STACK_SIZE
	.align		4
.L_7:
        /*0024*/ 	.byte	0x04, 0x12
        /*0026*/ 	.short	(.L_9 - .L_8)
	.align		4
.L_8:
        /*0028*/ 	.word	index@(triton_poi_fused__native_batch_norm_legit_no_training_mul_softplus_tanh_9)
        /*002c*/ 	.word	0x00000000
.L_9:


//--------------------- .nv.info.triton_poi_fused__native_batch_norm_legit_no_training_mul_softplus_tanh_9 --------------------------
	.section	.nv.info.triton_poi_fused__native_batch_norm_legit_no_training_mul_softplus_tanh_9,"",@"SHT_CUDA_INFO"
	.sectionflags	@""
	.align	4


	//----- nvinfo : EIATTR_CUDA_API_VERSION
	.align		4
        /*0000*/ 	.byte	0x04, 0x37
        /*0002*/ 	.short	(.L_11 - .L_10)
.L_10:
        /*0004*/ 	.word	0x0000007c


	//----- nvinfo : EIATTR_KPARAM_INFO
	.align		4
.L_11:
        /*0008*/ 	.byte	0x04, 0x17
        /*000a*/ 	.short	(.L_13 - .L_12)
.L_12:
        /*000c*/ 	.word	0x00000000
        /*0010*/ 	.short	0x0007
        /*0012*/ 	.short	0x0034
        /*0014*/ 	.byte	0x00, 0xf0, 0x11, 0x00


	//----- nvinfo : EIATTR_KPARAM_INFO
	.align		4
.L_13:
        /*0018*/ 	.byte	0x04, 0x17
        /*001a*/ 	.short	(.L_15 - .L_14)
.L_14:
        /*001c*/ 	.word	0x00000000
        /*0020*/ 	.short	0x0006
        /*0022*/ 	.short	0x0030
        /*0024*/ 	.byte	0x00, 0xf0, 0x11, 0x00


	//----- nvinfo : EIATTR_KPARAM_INFO
	.align		4
.L_15:
        /*0028*/ 	.byte	0x04, 0x17
        /*002a*/ 	.short	(.L_17 - .L_16)
.L_16:
        /*002c*/ 	.word	0x00000000
        /*0030*/ 	.short	0x0005
        /*0032*/ 	.short	0x0028
        /*0034*/ 	.byte	0x00, 0xf4, 0x21, 0x00


	//----- nvinfo : EIATTR_KPARAM_INFO
	.align		4
.L_17:
        /*0038*/ 	.byte	0x04, 0x17
        /*003a*/ 	.short	(.L_19 - .L_18)
.L_18:
        /*003c*/ 	.word	0x00000000
        /*0040*/ 	.short	0x0004
        /*0042*/ 	.short	0x0020
        /*0044*/ 	.byte	0x00, 0xf4, 0x21, 0x00


	//----- nvinfo : EIATTR_KPARAM_INFO
	.align		4
.L_19:
        /*0048*/ 	.byte	0x04, 0x17
        /*004a*/ 	.short	(.L_21 - .L_20)
.L_20:
        /*004c*/ 	.word	0x00000000
        /*0050*/ 	.short	0x0003
        /*0052*/ 	.short	0x0018
        /*0054*/ 	.byte	0x00, 0xf4, 0x21, 0x00


	//----- nvinfo : EIATTR_KPARAM_INFO
	.align		4
.L_21:
        /*0058*/ 	.byte	0x04, 0x17
        /*005a*/ 	.short	(.L_23 - .L_22)
.L_22:
        /*005c*/ 	.word	0x00000000
        /*0060*/ 	.short	0x0002
        /*0062*/ 	.short	0x0010
        /*0064*/ 	.byte	0x00, 0xf4, 0x21, 0x00


	//----- nvinfo : EIATTR_KPARAM_INFO
	.align		4
.L_23:
        /*0068*/ 	.byte	0x04, 0x17
        /*006a*/ 	.short	(.L_25 - .L_24)
.L_24:
        /*006c*/ 	.word	0x00000000
        /*0070*/ 	.short	0x0001
        /*0072*/ 	.short	0x0008
        /*0074*/ 	.byte	0x00, 0xf4, 0x21, 0x00


	//----- nvinfo : EIATTR_KPARAM_INFO
	.align		4
.L_25:
        /*0078*/ 	.byte	0x04, 0x17
        /*007a*/ 	.short	(.L_27 - .L_26)
.L_26:
        /*007c*/ 	.word	0x00000000
        /*0080*/ 	.short	0x0000
        /*0082*/ 	.short	0x0000
        /*0084*/ 	.byte	0x00, 0xf4, 0x21, 0x00


	//----- nvinfo : EIATTR_SPARSE_MMA_MASK
	.align		4
.L_27:
        /*0088*/ 	.byte	0x03, 0x50
        /*008a*/ 	.short	0x0000


	//----- nvinfo : EIATTR_MAXREG_COUNT
	.align		4
        /*008c*/ 	.byte	0x03, 0x1b
        /*008e*/ 	.short	0x00ff


	//----- nvinfo : EIATTR_EXIT_INSTR_OFFSETS
	.align		4
        /*0090*/ 	.byte	0x04, 0x1c
        /*0092*/ 	.short	(.L_29 - .L_28)


	//   ....[0]....
.L_28:
        /*0094*/ 	.word	0x00004970


	//   ....[1]....
        /*0098*/ 	.word	0x000049c0


	//----- nvinfo : EIATTR_REQNTID
	.align		4
.L_29:
        /*009c*/ 	.byte	0x04, 0x10
        /*009e*/ 	.short	(.L_31 - .L_30)
.L_30:
        /*00a0*/ 	.word	0x00000100
        /*00a4*/ 	.word	0x00000001
        /*00a8*/ 	.word	0x00000001


	//----- nvinfo : EIATTR_CRS_STACK_SIZE
	.align		4
.L_31:
        /*00ac*/ 	.byte	0x04, 0x1e
        /*00ae*/ 	.short	(.L_33 - .L_32)
.L_32:
        /*00b0*/ 	.word	0x00000000


	//----- nvinfo : EIATTR_CBANK_PARAM_SIZE
	.align		4
.L_33:
        /*00b4*/ 	.byte	0x03, 0x19
        /*00b6*/ 	.short	0x0038


	//----- nvinfo : EIATTR_PARAM_CBANK
	.align		4
        /*00b8*/ 	.byte	0x04, 0x0a
        /*00ba*/ 	.short	(.L_35 - .L_34)
	.align		4
.L_34:
        /*00bc*/ 	.word	index@(.nv.constant0.triton_poi_fused__native_batch_norm_legit_no_training_mul_softplus_tanh_9)
        /*00c0*/ 	.short	0x0210
        /*00c2*/ 	.short	0x0038


	//----- nvinfo : EIATTR_SW_WAR
	.align		4
.L_35:
        /*00c4*/ 	.byte	0x04, 0x36
        /*00c6*/ 	.short	(.L_37 - .L_36)
.L_36:
        /*00c8*/ 	.word	0x00000008
.L_37:


//--------------------- .nv.callgraph             --------------------------
	.section	.nv.callgraph,"",@"SHT_CUDA_CALLGRAPH"
	.align	4
	.sectionentsize	8
	.align		4
        /*0000*/ 	.word	0x00000000
	.align		4
        /*0004*/ 	.word	0xffffffff
	.align		4
        /*0008*/ 	.word	0x00000000
	.align		4
        /*000c*/ 	.word	0xfffffffe
	.align		4
        /*0010*/ 	.word	0x00000000
	.align		4
        /*0014*/ 	.word	0xfffffffd
	.align		4
        /*0018*/ 	.word	0x00000000
	.align		4
        /*001c*/ 	.word	0xfffffffc


//--------------------- .nv.constant4             --------------------------
	.section	.nv.constant4,"a",@progbits
	.align	8
	.align		8
.nv.constant4:
        /*0000*/ 	.dword	_$_str
	.align		8
        /*0008*/ 	.dword	_$_str_$_2


//--------------------- .text.triton_poi_fused__native_batch_norm_legit_no_training_mul_softplus_tanh_9 --------------------------
	.section	.text.triton_poi_fused__native_batch_norm_legit_no_training_mul_softplus_tanh_9,"ax",@progbits
	.sectionflags	@"SHF_BARRIERS=1"
	.align	128
        .global         triton_poi_fused__native_batch_norm_legit_no_training_mul_softplus_tanh_9
        .type           triton_poi_fused__native_batch_norm_legit_no_training_mul_softplus_tanh_9,@function
        .size           triton_poi_fused__native_batch_norm_legit_no_training_mul_softplus_tanh_9,(.L_x_81 - triton_poi_fused__native_batch_norm_legit_no_training_mul_softplus_tanh_9)
        .other          triton_poi_fused__native_batch_norm_legit_no_training_mul_softplus_tanh_9,@"STO_CUDA_ENTRY STV_DEFAULT"
triton_poi_fused__native_batch_norm_legit_no_training_mul_softplus_tanh_9:
.text.triton_poi_fused__native_batch_norm_legit_no_training_mul_softplus_tanh_9:
[----:B------:R-:W0:Y:S01]  /*0000*/  LDC R1, c[0x0][0x28] ;  /* 0x00000a00ff017b82 */ /* 0x000e220000000800 */
[----:B------:R-:W1:Y:S07]  /*0010*/  S2R R0, SR_TID.X ;  /* 0x0000000000007919 */ /* 0x000e6e0000002100 */
[----:B------:R-:W2:Y:S01]  /*0020*/  S2UR UR4, SR_CTAID.X ;  /* 0x00000000000479c3 */ /* 0x000ea20000002500 */
[----:B------:R-:W-:Y:S02]  /*0030*/  CS2R R20, SRZ ;  /* 0x0000000000147805 */ /* 0x000fe4000001ff00 */
[----:B------:R-:W-:Y:S01]  /*0040*/  CS2R R22, SRZ ;  /* 0x0000000000167805 */ /* 0x000fe2000001ff00 */
[----:B------:R-:W-:-:S04]  /*0050*/  ULDC.64 UR8, c[0x0][0x208] ;  /* 0x0000820000087ab9 */ /* 0x000fc80000000a00 */
[----:B------:R-:W3:Y:S01]  /*0060*/  LDC.64 R4, c[0x0][0x220] ;  /* 0x00008800ff047b82 */ /* 0x000ee20000000a00 */
[----:B------:R-:W4:Y:S07]  /*0070*/  S2R R3, SR_CTAID.Y ;  /* 0x0000000000037919 */ /* 0x000f2e0000002600 */
[----:B------:R-:W5:Y:S01]  /*0080*/  LDC.64 R46, c[0x0][0x210] ;  /* 0x00008400ff2e7b82 */ /* 0x000f620000000a00 */
[----:B--2---:R-:W-:-:S07]  /*0090*/  USHF.L.U32 UR4, UR4, 0x4, URZ ;  /* 0x0000000404047899 */ /* 0x004fce000800063f */
[----:B------:R-:W2:Y:S01]  /*00a0*/  LDC.64 R18, c[0x0][0x218] ;  /* 0x00008600ff127b82 */ /* 0x000ea20000000a00 */
[----:B------:R-:W-:Y:S02]  /*00b0*/  MOV R9, UR4 ;  /* 0x0000000400097c02 */ /* 0x000fe40008000f00 */
[----:B-1----:R-:W-:-:S05]  /*00c0*/  SHF.L.U32 R32, R0, 0x2, RZ ;  /* 0x0000000200207819 */ /* 0x002fca00000006ff */
[----:B------:R-:W1:Y:S01]  /*00d0*/  LDC.64 R34, c[0x0][0x228] ;  /* 0x00008a00ff227b82 */ /* 0x000e620000000a00 */
[----:B------:R-:W-:-:S04]  /*00e0*/  LOP3.LUT R9, R9, 0xc, R32, 0xf8, !PT ;  /* 0x0000000c09097812 */ /* 0x000fc800078ef820 */
[C---:B------:R-:W-:Y:S01]  /*00f0*/  ISETP.GE.AND P0, PT, R9.reuse, 0x40, PT ;  /* 0x000000400900780c */ /* 0x040fe20003f06270 */
[----:B---3--:R-:W-:Y:S02]  /*0100*/  IMAD.WIDE R4, R9, 0x4, R4 ;  /* 0x0000000409047825 */ /* 0x008fe400078e0204 */
[----:B------:R-:W3:Y:S10]  /*0110*/  LDC.64 R36, c[0x0][0x230] ;  /* 0x00008c00ff247b82 */ /* 0x000ef40000000a00 */
[----:B------:R2:W5:Y:S01]  /*0120*/  @!P0 LDG.E.EL.128 R20, desc[UR8][R4.64] ;  /* 0x0000000804148981 */ /* 0x000562000c2e1d00 */
[----:B------:R-:W-:-:S02]  /*0130*/  SHF.R.U32.HI R2, RZ, 0x2, R0 ;  /* 0x00000002ff027819 */ /* 0x000fc40000011600 */
[----:B------:R-:W-:Y:S02]  /*0140*/  CS2R R28, SRZ ;  /* 0x00000000001c7805 */ /* 0x000fe4000001ff00 */
[----:B------:R-:W-:Y:S02]  /*0150*/  CS2R R30, SRZ ;  /* 0x00000000001e7805 */ /* 0x000fe4000001ff00 */
[----:B------:R-:W-:Y:S02]  /*0160*/  CS2R R6, SRZ ;  /* 0x0000000000067805 */ /* 0x000fe4000001ff00 */
[----:B------:R-:W-:Y:S01]  /*0170*/  SGXT.U32 R2, R2, 0x6 ;  /* 0x000000060202781a */ /* 0x000fe20000000000 */
[----:B--2---:R-:W-:-:S03]  /*0180*/  IMAD.WIDE R18, R9, 0x4, R18 ;  /* 0x0000000409127825 */ /* 0x004fc600078e0212 */
[----:B----4-:R-:W-:Y:S02]  /*0190*/  PRMT R25, R2, 0x6540, R3 ;  /* 0x0000654002197816 */ /* 0x010fe40000000003 */
[----:B0-----:R-:W-:Y:S01]  /*01a0*/  CS2R R4, SRZ ;  /* 0x0000000000047805 */ /* 0x001fe2000001ff00 */
[----:B-1----:R-:W-:Y:S01]  /*01b0*/  IMAD.WIDE R34, R9, 0x4, R34 ;  /* 0x0000000409227825 */ /* 0x002fe200078e0222 */
[----:B------:R-:W-:Y:S02]  /*01c0*/  LEA R25, R25, R9, 0x6 ;  /* 0x0000000919197211 */ /* 0x000fe400078e30ff */
[----:B------:R-:W-:Y:S01]  /*01d0*/  CS2R R10, SRZ ;  /* 0x00000000000a7805 */ /* 0x000fe2000001ff00 */
[----:B---3--:R-:W-:Y:S01]  /*01e0*/  IMAD.WIDE R36, R9, 0x4, R36 ;  /* 0x0000000409247825 */ /* 0x008fe200078e0224 */
[----:B------:R-:W2:Y:S03]  /*01f0*/  @!P0 LDG.E.EL.128 R4, desc[UR8][R18.64] ;  /* 0x0000000812048981 */ /* 0x000ea6000c2e1d00 */
[----:B-----5:R-:W-:Y:S01]  /*0200*/  IMAD.WIDE R16, R25, 0x4, R46 ;  /* 0x0000000419107825 */ /* 0x020fe200078e022e */
[----:B------:R-:W-:-:S02]  /*0210*/  CS2R R8, SRZ ;  /* 0x0000000000087805 */ /* 0x000fc4000001ff00 */
[----:B------:R-:W-:Y:S02]  /*0220*/  CS2R R12, SRZ ;  /* 0x00000000000c7805 */ /* 0x000fe4000001ff00 */
[----:B------:R-:W-:Y:S01]  /*0230*/  CS2R R14, SRZ ;  /* 0x00000000000e7805 */ /* 0x000fe2000001ff00 */
[----:B------:R0:W2:Y:S04]  /*0240*/  @!P0 LDG.E.EL.128 R28, desc[UR8][R16.64] ;  /* 0x00000008101c8981 */ /* 0x0000a8000c2e1d00 */
[----:B------:R-:W3:Y:S04]  /*0250*/  @!P0 LDG.E.EL.128 R8, desc[UR8][R34.64] ;  /* 0x0000000822088981 */ /* 0x000ee8000c2e1d00 */
[----:B------:R1:W3:Y:S01]  /*0260*/  @!P0 LDG.E.EL.128 R12, desc[UR8][R36.64] ;  /* 0x00000008240c8981 */ /* 0x0002e2000c2e1d00 */
[----:B------:R-:W-:-:S02]  /*0270*/  IADD3 R27, R25, 0x1000, RZ ;  /* 0x00001000191b7810 */ /* 0x000fc40007ffe0ff */
[----:B0-----:R-:W-:Y:S02]  /*0280*/  CS2R R16, SRZ ;  /* 0x0000000000107805 */ /* 0x001fe4000001ff00 */
[----:B------:R-:W-:Y:S01]  /*0290*/  CS2R R18, SRZ ;  /* 0x0000000000127805 */ /* 0x000fe2000001ff00 */
[----:B------:R-:W-:-:S05]  /*02a0*/  IMAD.WIDE R26, R27, 0x4, R46 ;  /* 0x000000041b1a7825 */ /* 0x000fca00078e022e */
[----:B------:R0:W4:Y:S01]  /*02b0*/  @!P0 LDG.E.EL.128 R16, desc[UR8][R26.64] ;  /* 0x000000081a108981 */ /* 0x000122000c2e1d00 */
[----:B------:R-:W-:Y:S01]  /*02c0*/  HFMA2.MMA R0, -RZ, RZ, 1.625, 0 ;  /* 0x3e800000ff007435 */ /* 0x000fe200000001ff */
[----:B-1----:R-:W-:Y:S02]  /*02d0*/  IADD3 R37, R25, 0x2000, RZ ;  /* 0x0000200019257810 */ /* 0x002fe40007ffe0ff */
[----:B------:R-:W-:-:S03]  /*02e0*/  IADD3 R25, R25, 0x3000, RZ ;  /* 0x0000300019197810 */ /* 0x000fc60007ffe0ff */
[----:B------:R-:W-:-:S04]  /*02f0*/  IMAD.WIDE R36, R37, 0x4, R46 ;  /* 0x0000000425247825 */ /* 0x000fc800078e022e */
[----:B------:R-:W-:-:S04]  /*0300*/  IMAD.WIDE R46, R25, 0x4, R46 ;  /* 0x00000004192e7825 */ /* 0x000fc800078e022e */
[----:B------:R-:W-:-:S04]  /*0310*/  FADD R20, R20, 9.9999997473787516356e-06 ;  /* 0x3727c5ac14147421 */ /* 0x000fc80000000000 */
[----:B------:R-:W1:Y:S01]  /*0320*/  MUFU.SQRT R24, R20 ;  /* 0x0000001400187308 */ /* 0x000e620000002000 */
[----:B------:R-:W-:Y:S01]  /*0330*/  FADD R21, R21, 9.9999997473787516356e-06 ;  /* 0x3727c5ac15157421 */ /* 0x000fe20000000000 */
[C---:B-1----:R-:W-:Y:S02]  /*0340*/  FSETP.GT.AND P1, PT, R24.reuse, 8.50705917302346158658e+37, PT ;  /* 0x7e8000001800780b */ /* 0x042fe40003f24000 */
[----:B------:R-:W-:-:S04]  /*0350*/  FSETP.GEU.AND P2, PT, R24, 1.175494350822287508e-38, PT ;  /* 0x008000001800780b */ /* 0x000fc80003f4e000 */
[----:B------:R-:W1:Y:S07]  /*0360*/  MUFU.SQRT R33, R21 ;  /* 0x0000001500217308 */ /* 0x000e6e0000002000 */
[----:B------:R-:W-:-:S04]  /*0370*/  @P1 FMUL R24, R24, 0.25 ;  /* 0x3e80000018181820 */ /* 0x000fc80000400000 */
[----:B------:R-:W-:-:S04]  /*0380*/  @!P2 FMUL R24, R24, 16777216 ;  /* 0x4b8000001818a820 */ /* 0x000fc80000400000 */
[----:B------:R-:W5:Y:S01]  /*0390*/  MUFU.RCP R44, R24 ;  /* 0x00000018002c7308 */ /* 0x000f620000001000 */
[C---:B-1----:R-:W-:Y:S01]  /*03a0*/  FSETP.GT.AND P3, PT, R33.reuse, 8.50705917302346158658e+37, PT ;  /* 0x7e8000002100780b */ /* 0x042fe20003f64000 */
[----:B------:R-:W-:Y:S01]  /*03b0*/  FADD R22, R22, 9.9999997473787516356e-06 ;  /* 0x3727c5ac16167421 */ /* 0x000fe20000000000 */
[----:B------:R-:W-:Y:S02]  /*03c0*/  FSEL R21, R0, 1, P1 ;  /* 0x3f80000000157808 */ /* 0x000fe40000800000 */
[----:B------:R-:W-:-:S03]  /*03d0*/  FSETP.GEU.AND P4, PT, R33, 1.175494350822287508e-38, PT ;  /* 0x008000002100780b */ /* 0x000fc60003f8e000 */
[----:B------:R-:W1:Y:S01]  /*03e0*/  MUFU.SQRT R22, R22 ;  /* 0x0000001600167308 */ /* 0x000e620000002000 */
[----:B------:R-:W-:-:S04]  /*03f0*/  @!P2 FMUL R21, R21, 16777216 ;  /* 0x4b8000001515a820 */ /* 0x000fc80000400000 */
[----:B-----5:R-:W-:Y:S01]  /*0400*/  FMUL R44, R44, R21 ;  /* 0x000000152c2c7220 */ /* 0x020fe20000400000 */
[----:B--2---:R-:W-:Y:S01]  /*0410*/  FADD R21, -R4, R28 ;  /* 0x0000001c04157221 */ /* 0x004fe20000000100 */
[----:B------:R-:W-:-:S03]  /*0420*/  @P3 FMUL R33, R33, 0.25 ;  /* 0x3e80000021213820 */ /* 0x000fc60000400000 */
[----:B------:R-:W-:Y:S01]  /*0430*/  FMUL R21, R21, R44 ;  /* 0x0000002c15157220 */ /* 0x000fe20000400000 */
[----:B------:R-:W-:-:S03]  /*0440*/  @!P4 FMUL R33, R33, 16777216 ;  /* 0x4b8000002121c820 */ /* 0x000fc60000400000 */
[----:B---3--:R-:W-:Y:S01]  /*0450*/  FFMA R28, R21, R8, R12 ;  /* 0x00000008151c7223 */ /* 0x008fe2000000000c */
[----:B------:R2:W3:Y:S01]  /*0460*/  MUFU.RCP R45, R33 ;  /* 0x00000021002d7308 */ /* 0x0004e20000001000 */
[C---:B-1----:R-:W-:Y:S02]  /*0470*/  FSETP.GT.AND P1, PT, R22.reuse, 8.50705917302346158658e+37, PT ;  /* 0x7e8000001600780b */ /* 0x042fe40003f24000 */
[----:B------:R-:W-:Y:S01]  /*0480*/  FSETP.GEU.AND P2, PT, R22, 1.175494350822287508e-38, PT ;  /* 0x008000001600780b */ /* 0x000fe20003f4e000 */
[----:B------:R-:W-:Y:S01]  /*0490*/  FADD R23, R23, 9.9999997473787516356e-06 ;  /* 0x3727c5ac17177421 */ /* 0x000fe20000000000 */
[----:B------:R-:W-:Y:S01]  /*04a0*/  FSEL R20, R0, 1, P3 ;  /* 0x3f80000000147808 */ /* 0x000fe20001800000 */
[----:B--2---:R-:W-:-:S04]  /*04b0*/  FMUL R33, R28, 1.4426950216293334961 ;  /* 0x3fb8aa3b1c217820 */ /* 0x004fc80000400000 */
[----:B------:R-:W-:Y:S01]  /*04c0*/  @!P4 FMUL R20, R20, 16777216 ;  /* 0x4b8000001414c820 */ /* 0x000fe20000400000 */
[----:B------:R-:W-:Y:S01]  /*04d0*/  FSETP.GEU.AND P3, PT, R33, -126, PT ;  /* 0xc2fc00002100780b */ /* 0x000fe20003f6e000 */
[----:B------:R-:W1:Y:S02]  /*04e0*/  MUFU.SQRT R23, R23 ;  /* 0x0000001700177308 */ /* 0x000e640000002000 */
[----:B------:R-:W-:Y:S01]  /*04f0*/  @P1 FMUL R22, R22, 0.25 ;  /* 0x3e80000016161820 */ /* 0x000fe20000400000 */
[----:B---3--:R-:W-:Y:S01]  /*0500*/  FMUL R45, R45, R20 ;  /* 0x000000142d2d7220 */ /* 0x008fe20000400000 */
[----:B------:R-:W-:Y:S02]  /*0510*/  FADD R20, -R5, R29 ;  /* 0x0000001d05147221 */ /* 0x000fe40000000100 */
[----:B------:R-:W-:Y:S02]  /*0520*/  @!P2 FMUL R22, R22, 16777216 ;  /* 0x4b8000001616a820 */ /* 0x000fe40000400000 */
[----:B------:R-:W-:-:S02]  /*0530*/  FMUL R20, R20, R45 ;  /* 0x0000002d14147220 */ /* 0x000fc40000400000 */
[----:B------:R-:W2:Y:S02]  /*0540*/  MUFU.RCP R34, R22 ;  /* 0x0000001600227308 */ /* 0x000ea40000001000 */
[----:B------:R-:W-:Y:S01]  /*0550*/  @!P3 FMUL R33, R33, 0.5 ;  /* 0x3f0000002121b820 */ /* 0x000fe20000400000 */
[----:B------:R-:W-:Y:S01]  /*0560*/  FFMA R29, R20, R9, R13 ;  /* 0x00000009141d7223 */ /* 0x000fe2000000000d */
[----:B------:R-:W-:Y:S02]  /*0570*/  FSEL R21, R0, 1, P1 ;  /* 0x3f80000000157808 */ /* 0x000fe40000800000 */
[----:B-1----:R-:W-:Y:S01]  /*0580*/  FSETP.GT.AND P4, PT, R23, 8.50705917302346158658e+37, PT ;  /* 0x7e8000001700780b */ /* 0x002fe20003f84000 */
[----:B------:R-:W-:Y:S01]  /*0590*/  FMUL R40, R29, 1.4426950216293334961 ;  /* 0x3fb8aa3b1d287820 */ /* 0x000fe20000400000 */
[----:B------:R-:W1:Y:S01]  /*05a0*/  MUFU.EX2 R33, R33 ;  /* 0x0000002100217308 */ /* 0x000e620000000800 */
[----:B------:R-:W-:Y:S01]  /*05b0*/  FSETP.GEU.AND P1, PT, R23, 1.175494350822287508e-38, PT ;  /* 0x008000001700780b */ /* 0x000fe20003f2e000 */
[----:B------:R-:W-:-:S02]  /*05c0*/  @!P2 FMUL R21, R21, 16777216 ;  /* 0x4b8000001515a820 */ /* 0x000fc40000400000 */
[----:B------:R-:W-:Y:S02]  /*05d0*/  FSETP.GEU.AND P2, PT, R40, -126, PT ;  /* 0xc2fc00002800780b */ /* 0x000fe40003f4e000 */
[----:B--2---:R-:W-:Y:S01]  /*05e0*/  FMUL R34, R34, R21 ;  /* 0x0000001522227220 */ /* 0x004fe20000400000 */
[----:B------:R-:W-:-:S04]  /*05f0*/  FADD R21, -R6, R30 ;  /* 0x0000001e06157221 */ /* 0x000fc80000000100 */
[----:B------:R-:W-:Y:S01]  /*0600*/  @P4 FMUL R23, R23, 0.25 ;  /* 0x3e80000017174820 */ /* 0x000fe20000400000 */
[----:B------:R-:W-:Y:S01]  /*0610*/  FMUL R21, R21, R34 ;  /* 0x0000002215157220 */ /* 0x000fe20000400000 */
[----:B-1----:R-:W-:Y:S02]  /*0620*/  @!P3 FMUL R33, R33, R33 ;  /* 0x000000212121b220 */ /* 0x002fe40000400000 */
[----:B------:R-:W-:Y:S01]  /*0630*/  @!P1 FMUL R23, R23, 16777216 ;  /* 0x4b80000017179820 */ /* 0x000fe20000400000 */
[----:B------:R-:W-:Y:S01]  /*0640*/  FFMA R30, R21, R10, R14 ;  /* 0x0000000a151e7223 */ /* 0x000fe2000000000e */
[----:B------:R-:W-:Y:S01]  /*0650*/  @!P2 FMUL R40, R40, 0.5 ;  /* 0x3f0000002828a820 */ /* 0x000fe20000400000 */
[----:B0-----:R-:W-:Y:S01]  /*0660*/  FADD.FTZ.RZ R26, R33, 1 ;  /* 0x3f800000211a7421 */ /* 0x001fe2000001c000 */
[----:B------:R-:W0:Y:S01]  /*0670*/  MUFU.RCP R39, R23 ;  /* 0x0000001700277308 */ /* 0x000e220000001000 */
[----:B------:R-:W-:-:S03]  /*0680*/  FMUL R38, R30, 1.4426950216293334961 ;  /* 0x3fb8aa3b1e267820 */ /* 0x000fc60000400000 */
[----:B------:R-:W-:Y:S02]  /*0690*/  IADD3 R26, R26, -0x3f400000, RZ ;  /* 0xc0c000001a1a7810 */ /* 0x000fe40007ffe0ff */
[----:B------:R-:W-:Y:S02]  /*06a0*/  FSEL R24, R0, 1, P4 ;  /* 0x3f80000000187808 */ /* 0x000fe40002000000 */
[----:B------:R-:W1:Y:S01]  /*06b0*/  MUFU.EX2 R40, R40 ;  /* 0x0000002800287308 */ /* 0x000e620000000800 */
[----:B------:R-:W-:Y:S02]  /*06c0*/  FSETP.GEU.AND P4, PT, R38, -126, PT ;  /* 0xc2fc00002600780b */ /* 0x000fe40003f8e000 */
[----:B------:R-:W-:Y:S01]  /*06d0*/  LOP3.LUT R42, R26, 0xff800000, RZ, 0xc0, !PT ;  /* 0xff8000001a2a7812 */ /* 0x000fe200078ec0ff */
[----:B------:R-:W-:-:S03]  /*06e0*/  @!P1 FMUL R24, R24, 16777216 ;  /* 0x4b80000018189820 */ /* 0x000fc60000400000 */
[----:B------:R-:W-:Y:S01]  /*06f0*/  IADD3 R27, -R42, 0x40800000, RZ ;  /* 0x408000002a1b7810 */ /* 0x000fe20007ffe1ff */
[----:B0-----:R-:W-:Y:S01]  /*0700*/  FMUL R39, R39, R24 ;  /* 0x0000001827277220 */ /* 0x001fe20000400000 */
[----:B------:R-:W-:Y:S02]  /*0710*/  CS2R R20, SRZ ;  /* 0x0000000000147805 */ /* 0x000fe4000001ff00 */
[----:B------:R-:W-:Y:S02]  /*0720*/  CS2R R22, SRZ ;  /* 0x0000000000167805 */ /* 0x000fe4000001ff00 */
[----:B------:R-:W-:Y:S01]  /*0730*/  CS2R R24, SRZ ;  /* 0x0000000000187805 */ /* 0x000fe2000001ff00 */
[----:B------:R-:W-:Y:S01]  /*0740*/  FFMA.FTZ R41, R27, R0, -1 ;  /* 0xbf8000001b297423 */ /* 0x000fe20000010000 */
[----:B------:R-:W-:Y:S01]  /*0750*/  CS2R R26, SRZ ;  /* 0x00000000001a7805 */ /* 0x000fe2000001ff00 */
[----:B------:R-:W-:Y:S01]  /*0760*/  @!P4 FMUL R38, R38, 0.5 ;  /* 0x3f0000002626c820 */ /* 0x000fe20000400000 */
[----:B-1----:R-:W-:Y:S01]  /*0770*/  @!P2 FMUL R40, R40, R40 ;  /* 0x000000282828a220 */ /* 0x002fe20000400000 */
[----:B------:R0:W2:Y:S03]  /*0780*/  @!P0 LDG.E.EL.128 R20, desc[UR8][R36.64] ;  /* 0x0000000824148981 */ /* 0x0000a6000c2e1d00 */
[----:B------:R-:W-:Y:S01]  /*0790*/  FADD.FTZ.RZ R35, R40, 1 ;  /* 0x3f80000028237421 */ /* 0x000fe2000001c000 */
[----:B------:R1:W3:Y:S01]  /*07a0*/  @!P0 LDG.E.EL.128 R24, desc[UR8][R46.64] ;  /* 0x000000082e188981 */ /* 0x0002e2000c2e1d00 */
[----:B------:R-:W5:Y:S01]  /*07b0*/  MUFU.EX2 R38, R38 ;  /* 0x0000002600267308 */ /* 0x000f620000000800 */
[----:B0-----:R-:W-:-:S02]  /*07c0*/  IADD3 R36, R33, -R42, RZ ;  /* 0x8000002a21247210 */ /* 0x001fc40007ffe0ff */
[----:B------:R-:W-:Y:S02]  /*07d0*/  IADD3 R35, R35, -0x3f400000, RZ ;  /* 0xc0c0000023237810 */ /* 0x000fe40007ffe0ff */
[----:B------:R-:W-:Y:S01]  /*07e0*/  MOV R37, 0x3d39bf78 ;  /* 0x3d39bf7800257802 */ /* 0x000fe20000000f00 */
[----:B------:R-:W-:Y:S01]  /*07f0*/  FADD R36, R36, R41 ;  /* 0x0000002924247221 */ /* 0x000fe20000000000 */
[----:B------:R-:W-:Y:S01]  /*0800*/  LOP3.LUT R35, R35, 0xff800000, RZ, 0xc0, !PT ;  /* 0xff80000023237812 */ /* 0x000fe200078ec0ff */
[----:B------:R-:W-:Y:S02]  /*0810*/  FADD R48, -R7, R31 ;  /* 0x0000001f07307221 */ /* 0x000fe40000000100 */
[----:B------:R-:W-:Y:S01]  /*0820*/  FFMA.FTZ R31, R36, -R37, 0.10546888411045074463 ;  /* 0x3dd80012241f7423 */ /* 0x000fe20000010825 */
[----:B------:R-:W-:-:S03]  /*0830*/  IADD3 R41, -R35, 0x40800000, RZ ;  /* 0x4080000023297810 */ /* 0x000fc60007ffe1ff */
[----:B------:R-:W-:Y:S01]  /*0840*/  FFMA.FTZ R31, R36, R31, -0.13229703903198242188 ;  /* 0xbe0778e0241f7423 */ /* 0x000fe2000001001f */
[----:B-----5:R-:W-:Y:S01]  /*0850*/  @!P4 FMUL R38, R38, R38 ;  /* 0x000000262626c220 */ /* 0x020fe20000400000 */
[----:B------:R-:W-:Y:S02]  /*0860*/  FFMA.FTZ R50, R41, R0, -1 ;  /* 0xbf80000029327423 */ /* 0x000fe40000010000 */
[----:B------:R-:W-:Y:S01]  /*0870*/  FFMA.FTZ R41, R36, R31, 0.14491446316242218018 ;  /* 0x3e14647524297423 */ /* 0x000fe2000001001f */
[----:B------:R-:W-:Y:S01]  /*0880*/  FMUL R48, R48, R39 ;  /* 0x0000002730307220 */ /* 0x000fe20000400000 */
[----:B------:R-:W-:Y:S01]  /*0890*/  IADD3 R43, R40, -R35, RZ ;  /* 0x80000023282b7210 */ /* 0x000fe20007ffe0ff */
[----:B------:R-:W-:Y:S01]  /*08a0*/  FADD.FTZ.RZ R49, R38, 1 ;  /* 0x3f80000026317421 */ /* 0x000fe2000001c000 */
[----:B------:R-:W-:Y:S01]  /*08b0*/  FFMA.FTZ R41, R36, R41, -0.16641564667224884033 ;  /* 0xbe2a68dd24297423 */ /* 0x000fe20000010029 */
[----:B------:R-:W-:Y:S02]  /*08c0*/  FFMA R31, R48, R11, R15 ;  /* 0x0000000b301f7223 */ /* 0x000fe4000000000f */
[----:B------:R-:W-:Y:S01]  /*08d0*/  FADD R48, R43, R50 ;  /* 0x000000322b307221 */ /* 0x000fe20000000000 */
[----:B------:R-:W-:Y:S01]  /*08e0*/  IADD3 R43, R49, -0x3f400000, RZ ;  /* 0xc0c00000312b7810 */ /* 0x000fe20007ffe0ff */
[----:B------:R-:W-:Y:S01]  /*08f0*/  FFMA.FTZ R41, R36, R41, 0.19988867640495300293 ;  /* 0x3e4caf9e24297423 */ /* 0x000fe20000010029 */
[----:B-1----:R-:W-:-:S02]  /*0900*/  FMUL R47, R31, 1.4426950216293334961 ;  /* 0x3fb8aa3b1f2f7820 */ /* 0x002fc40000400000 */
[----:B------:R-:W-:Y:S01]  /*0910*/  LOP3.LUT R43, R43, 0xff800000, RZ, 0xc0, !PT ;  /* 0xff8000002b2b7812 */ /* 0x000fe200078ec0ff */
[----:B------:R-:W-:-:S03]  /*0920*/  FFMA.FTZ R41, R36, R41, -0.25000196695327758789 ;  /* 0xbe80004224297423 */ /* 0x000fc60000010029 */
[----:B------:R-:W-:Y:S01]  /*0930*/  IADD3 R51, -R43, 0x40800000, RZ ;  /* 0x408000002b337810 */ /* 0x000fe20007ffe1ff */
[C---:B------:R-:W-:Y:S01]  /*0940*/  FFMA.FTZ R41, R36.reuse, R41, 0.33333510160446166992 ;  /* 0x3eaaaae624297423 */ /* 0x040fe20000010029 */
[----:B------:R-:W-:Y:S02]  /*0950*/  FSETP.GEU.AND P0, PT, R47, -126, PT ;  /* 0xc2fc00002f00780b */ /* 0x000fe40003f0e000 */
[----:B------:R-:W-:Y:S01]  /*0960*/  IADD3 R50, R38, -R43, RZ ;  /* 0x8000002b26327210 */ /* 0x000fe20007ffe0ff */
[----:B------:R-:W-:Y:S01]  /*0970*/  FFMA.FTZ R41, R36, R41, -0.5 ;  /* 0xbf00000024297423 */ /* 0x000fe20000010029 */
[----:B------:R-:W-:-:S03]  /*0980*/  FFMA.FTZ R51, R51, R0, -1 ;  /* 0xbf80000033337423 */ /* 0x000fc60000010000 */
[----:B------:R-:W-:Y:S01]  /*0990*/  FMUL R41, R36, R41 ;  /* 0x0000002924297220 */ /* 0x000fe20000400000 */
[----:B------:R-:W-:Y:S01]  /*09a0*/  FADD R50, R50, R51 ;  /* 0x0000003332327221 */ /* 0x000fe20000000000 */
[----:B------:R-:W-:Y:S02]  /*09b0*/  FFMA.FTZ R49, R48, -R37, 0.10546888411045074463 ;  /* 0x3dd8001230317423 */ /* 0x000fe40000010825 */
[----:B------:R-:W-:Y:S01]  /*09c0*/  FFMA.FTZ R46, R36, R41, R36 ;  /* 0x00000029242e7223 */ /* 0x000fe20000010024 */
[----:B------:R-:W-:Y:S01]  /*09d0*/  FFMA.FTZ R41, R50, -R37, 0.10546888411045074463 ;  /* 0x3dd8001232297423 */ /* 0x000fe20000010825 */
[----:B------:R-:W-:Y:S01]  /*09e0*/  @!P0 FMUL R47, R47, 0.5 ;  /* 0x3f0000002f2f8820 */ /* 0x000fe20000400000 */
[----:B------:R-:W-:Y:S02]  /*09f0*/  FFMA.FTZ R49, R48, R49, -0.13229703903198242188 ;  /* 0xbe0778e030317423 */ /* 0x000fe40000010031 */
[----:B------:R-:W-:Y:S02]  /*0a00*/  FFMA.FTZ R51, R50, R41, -0.13229703903198242188 ;  /* 0xbe0778e032337423 */ /* 0x000fe40000010029 */
[----:B------:R-:W0:Y:S01]  /*0a10*/  MUFU.EX2 R41, R47 ;  /* 0x0000002f00297308 */ /* 0x000e220000000800 */
[----:B------:R-:W-:-:S04]  /*0a20*/  FFMA.FTZ R49, R48, R49, 0.14491446316242218018 ;  /* 0x3e14647530317423 */ /* 0x000fc80000010031 */
[----:B------:R-:W-:-:S04]  /*0a30*/  FFMA.FTZ R49, R48, R49, -0.16641564667224884033 ;  /* 0xbe2a68dd30317423 */ /* 0x000fc80000010031 */
[----:B------:R-:W-:-:S04]  /*0a40*/  FFMA.FTZ R49, R48, R49, 0.19988867640495300293 ;  /* 0x3e4caf9e30317423 */ /* 0x000fc80000010031 */
[----:B------:R-:W-:Y:S01]  /*0a50*/  FFMA.FTZ R49, R48, R49, -0.25000196695327758789 ;  /* 0xbe80004230317423 */ /* 0x000fe20000010031 */
[----:B0-----:R-:W-:Y:S01]  /*0a60*/  @!P0 FMUL R41, R41, R41 ;  /* 0x0000002929298220 */ /* 0x001fe20000400000 */
[----:B----4-:R-:W-:Y:S02]  /*0a70*/  FADD R47, -R4, R16 ;  /* 0x00000010042f7221 */ /* 0x010fe40000000100 */
[C---:B------:R-:W-:Y:S01]  /*0a80*/  FFMA.FTZ R49, R48.reuse, R49, 0.33333510160446166992 ;  /* 0x3eaaaae630317423 */ /* 0x040fe20000010031 */
[----:B------:R-:W-:Y:S01]  /*0a90*/  FADD.FTZ.RZ R36, R41, 1 ;  /* 0x3f80000029247421 */ /* 0x000fe2000001c000 */
[----:B------:R-:W-:Y:S02]  /*0aa0*/  FMUL R47, R47, R44 ;  /* 0x0000002c2f2f7220 */ /* 0x000fe40000400000 */
[----:B------:R-:W-:Y:S02]  /*0ab0*/  FFMA.FTZ R49, R48, R49, -0.5 ;  /* 0xbf00000030317423 */ /* 0x000fe40000010031 */
[----:B------:R-:W-:-:S02]  /*0ac0*/  IADD3 R36, R36, -0x3f400000, RZ ;  /* 0xc0c0000024247810 */ /* 0x000fc40007ffe0ff */
[----:B------:R-:W-:Y:S01]  /*0ad0*/  FMUL R49, R48, R49 ;  /* 0x0000003130317220 */ /* 0x000fe20000400000 */
[----:B------:R-:W-:Y:S01]  /*0ae0*/  FFMA R16, R47, R8, R12 ;  /* 0x000000082f107223 */ /* 0x000fe2000000000c */
[----:B------:R-:W-:Y:S02]  /*0af0*/  LOP3.LUT R36, R36, 0xff800000, RZ, 0xc0, !PT ;  /* 0xff80000024247812 */ /* 0x000fe400078ec0ff */
[----:B------:R-:W-:Y:S01]  /*0b00*/  FFMA.FTZ R48, R48, R49, R48 ;  /* 0x0000003130307223 */ /* 0x000fe20000010030 */
[----:B------:R-:W-:Y:S01]  /*0b10*/  FMUL R47, R16, 1.4426950216293334961 ;  /* 0x3fb8aa3b102f7820 */ /* 0x000fe20000400000 */
[----:B------:R-:W-:Y:S01]  /*0b20*/  IADD3 R49, -R36, 0x40800000, RZ ;  /* 0x4080000024317810 */ /* 0x000fe20007ffe1ff */
[C---:B------:R-:W-:Y:S01]  /*0b30*/  FFMA.FTZ R51, R50.reuse, R51, 0.14491446316242218018 ;  /* 0x3e14647532337423 */ /* 0x040fe20000010033 */
[----:B------:R-:W-:Y:S02]  /*0b40*/  IADD3 R52, R41, -R36, RZ ;  /* 0x8000002429347210 */ /* 0x000fe40007ffe0ff */
[----:B------:R-:W-:Y:S01]  /*0b50*/  FSETP.GEU.AND P0, PT, R47, -126, PT ;  /* 0xc2fc00002f00780b */ /* 0x000fe20003f0e000 */
[----:B------:R-:W-:Y:S01]  /*0b60*/  FFMA.FTZ R49, R49, R0, -1 ;  /* 0xbf80000031317423 */ /* 0x000fe20000010000 */
[----:B------:R-:W-:-:S03]  /*0b70*/  FFMA.FTZ R51, R50, R51, -0.16641564667224884033 ;  /* 0xbe2a68dd32337423 */ /* 0x000fc60000010033 */
[----:B------:R-:W-:Y:S01]  /*0b80*/  FADD R52, R52, R49 ;  /* 0x0000003134347221 */ /* 0x000fe20000000000 */
[----:B------:R-:W-:-:S03]  /*0b90*/  FFMA.FTZ R51, R50, R51, 0.19988867640495300293 ;  /* 0x3e4caf9e32337423 */ /* 0x000fc60000010033 */
[----:B------:R-:W-:Y:S01]  /*0ba0*/  FFMA.FTZ R49, R52, -R37, 0.10546888411045074463 ;  /* 0x3dd8001234317423 */ /* 0x000fe20000010825 */
[----:B------:R-:W-:-:S03]  /*0bb0*/  FFMA.FTZ R51, R50, R51, -0.25000196695327758789 ;  /* 0xbe80004232337423 */ /* 0x000fc60000010033 */
[----:B------:R-:W-:Y:S01]  /*0bc0*/  FFMA.FTZ R49, R52, R49, -0.13229703903198242188 ;  /* 0xbe0778e034317423 */ /* 0x000fe20000010031 */
[----:B------:R-:W-:Y:S01]  /*0bd0*/  @!P0 FMUL R47, R47, 0.5 ;  /* 0x3f0000002f2f8820 */ /* 0x000fe20000400000 */
[----:B------:R-:W-:Y:S02]  /*0be0*/  FFMA.FTZ R51, R50, R51, 0.33333510160446166992 ;  /* 0x3eaaaae632337423 */ /* 0x000fe40000010033 */
[----:B------:R-:W-:Y:S01]  /*0bf0*/  FFMA.FTZ R49, R52, R49, 0.14491446316242218018 ;  /* 0x3e14647534317423 */ /* 0x000fe20000010031 */
[----:B------:R-:W0:Y:S01]  /*0c00*/  MUFU.EX2 R53, R47 ;  /* 0x0000002f00357308 */ /* 0x000e220000000800 */
[----:B------:R-:W-:Y:S02]  /*0c10*/  FFMA.FTZ R51, R50, R51, -0.5 ;  /* 0xbf00000032337423 */ /* 0x000fe40000010033 */
[----:B------:R-:W-:Y:S01]  /*0c20*/  FFMA.FTZ R49, R52, R49, -0.16641564667224884033 ;  /* 0xbe2a68dd34317423 */ /* 0x000fe20000010031 */
[----:B------:R-:W-:Y:S01]  /*0c30*/  I2FP.F32.S32 R43, R43 ;  /* 0x0000002b002b7245 */ /* 0x000fe20000201400 */
[----:B------:R-:W-:-:S02]  /*0c40*/  FMUL R51, R50, R51 ;  /* 0x0000003332337220 */ /* 0x000fc40000400000 */
[----:B------:R-:W-:Y:S01]  /*0c50*/  FFMA.FTZ R49, R52, R49, 0.19988867640495300293 ;  /* 0x3e4caf9e34317423 */ /* 0x000fe20000010031 */
[----:B------:R-:W-:Y:S01]  /*0c60*/  I2FP.F32.S32 R35, R35 ;  /* 0x0000002300237245 */ /* 0x000fe20000201400 */
[----:B------:R-:W-:Y:S01]  /*0c70*/  FFMA.FTZ R50, R50, R51, R50 ;  /* 0x0000003332327223 */ /* 0x000fe20000010032 */
[----:B------:R-:W-:Y:S01]  /*0c80*/  FMUL R43, R43, 1.1920928955078125e-07 ;  /* 0x340000002b2b7820 */ /* 0x000fe20000400000 */
[C---:B------:R-:W-:Y:S02]  /*0c90*/  FFMA.FTZ R49, R52.reuse, R49, -0.25000196695327758789 ;  /* 0xbe80004234317423 */ /* 0x040fe40000010031 */
[----:B------:R-:W-:Y:S01]  /*0ca0*/  FMUL R35, R35, 1.1920928955078125e-07 ;  /* 0x3400000023237820 */ /* 0x000fe20000400000 */
[----:B------:R-:W-:Y:S01]  /*0cb0*/  FFMA.FTZ R43, R43, 0.69314718246459960938, R50 ;  /* 0x3f3172182b2b7823 */ /* 0x000fe20000010032 */
[C---:B------:R-:W-:Y:S01]  /*0cc0*/  FFMA.FTZ R49, R52.reuse, R49, 0.33333510160446166992 ;  /* 0x3eaaaae634317423 */ /* 0x040fe20000010031 */
[----:B0-----:R-:W-:Y:S01]  /*0cd0*/  @!P0 FMUL R53, R53, R53 ;  /* 0x0000003535358220 */ /* 0x001fe20000400000 */
[----:B------:R-:W-:Y:S01]  /*0ce0*/  FADD R50, -R5, R17 ;  /* 0x0000001105327221 */ /* 0x000fe20000000100 */
[----:B------:R-:W-:Y:S01]  /*0cf0*/  FFMA.FTZ R48, R35, 0.69314718246459960938, R48 ;  /* 0x3f31721823307823 */ /* 0x000fe20000010030 */
[----:B------:R-:W-:Y:S01]  /*0d00*/  FFMA.FTZ R49, R52, R49, -0.5 ;  /* 0xbf00000034317423 */ /* 0x000fe20000010031 */
[----:B------:R-:W-:Y:S01]  /*0d10*/  FADD.FTZ.RZ R35, R53, 1 ;  /* 0x3f80000035237421 */ /* 0x000fe2000001c000 */
[----:B------:R-:W-:-:S02]  /*0d20*/  FMUL R50, R50, R45 ;  /* 0x0000002d32327220 */ /* 0x000fc40000400000 */
[----:B------:R-:W-:Y:S02]  /*0d30*/  FMUL R49, R52, R49 ;  /* 0x0000003134317220 */ /* 0x000fe40000400000 */
[----:B------:R-:W-:Y:S01]  /*0d40*/  IADD3 R35, R35, -0x3f400000, RZ ;  /* 0xc0c0000023237810 */ /* 0x000fe20007ffe0ff */
[----:B------:R-:W-:Y:S01]  /*0d50*/  FFMA R17, R50, R9, R13 ;  /* 0x0000000932117223 */ /* 0x000fe2000000000d */
[----:B------:R-:W-:Y:S02]  /*0d60*/  FFMA.FTZ R49, R52, R49, R52 ;  /* 0x0000003134317223 */ /* 0x000fe40000010034 */
[----:B------:R-:W-:Y:S01]  /*0d70*/  LOP3.LUT R52, R35, 0xff800000, RZ, 0xc0, !PT ;  /* 0xff80000023347812 */ /* 0x000fe200078ec0ff */
[----:B------:R-:W-:-:S03]  /*0d80*/  FMUL R47, R17, 1.4426950216293334961 ;  /* 0x3fb8aa3b112f7820 */ /* 0x000fc60000400000 */
[----:B------:R-:W-:Y:S02]  /*0d90*/  IADD3 R35, -R52, 0x40800000, RZ ;  /* 0x4080000034237810 */ /* 0x000fe40007ffe1ff */
[----:B------:R-:W-:Y:S02]  /*0da0*/  FSETP.GEU.AND P0, PT, R47, -126, PT ;  /* 0xc2fc00002f00780b */ /* 0x000fe40003f0e000 */
[----:B------:R-:W-:Y:S01]  /*0db0*/  IADD3 R54, R53, -R52, RZ ;  /* 0x8000003435367210 */ /* 0x000fe20007ffe0ff */
[----:B------:R-:W-:-:S04]  /*0dc0*/  FFMA.FTZ R35, R35, R0, -1 ;  /* 0xbf80000023237423 */ /* 0x000fc80000010000 */
[----:B------:R-:W-:-:S04]  /*0dd0*/  FADD R54, R54, R35 ;  /* 0x0000002336367221 */ /* 0x000fc80000000000 */
[C---:B------:R-:W-:Y:S02]  /*0de0*/  FFMA.FTZ R35, R54.reuse, -R37, 0.10546888411045074463 ;  /* 0x3dd8001236237423 */ /* 0x040fe40000010825 */
[----:B------:R-:W-:Y:S02]  /*0df0*/  @!P0 FMUL R47, R47, 0.5 ;  /* 0x3f0000002f2f8820 */ /* 0x000fe40000400000 */
[C---:B------:R-:W-:Y:S02]  /*0e00*/  FFMA.FTZ R35, R54.reuse, R35, -0.13229703903198242188 ;  /* 0xbe0778e036237423 */ /* 0x040fe40000010023 */
[----:B------:R-:W0:Y:S02]  /*0e10*/  MUFU.EX2 R50, R47 ;  /* 0x0000002f00327308 */ /* 0x000e240000000800 */
[----:B------:R-:W-:Y:S01]  /*0e20*/  FFMA.FTZ R35, R54, R35, 0.14491446316242218018 ;  /* 0x3e14647536237423 */ /* 0x000fe20000010023 */
[----:B------:R-:W-:-:S03]  /*0e30*/  I2FP.F32.S32 R36, R36 ;  /* 0x0000002400247245 */ /* 0x000fc60000201400 */
[----:B------:R-:W-:-:S04]  /*0e40*/  FFMA.FTZ R35, R54, R35, -0.16641564667224884033 ;  /* 0xbe2a68dd36237423 */ /* 0x000fc80000010023 */
[----:B------:R-:W-:Y:S01]  /*0e50*/  FFMA.FTZ R35, R54, R35, 0.19988867640495300293 ;  /* 0x3e4caf9e36237423 */ /* 0x000fe20000010023 */
[----:B------:R-:W-:-:S03]  /*0e60*/  FMUL R36, R36, 1.1920928955078125e-07 ;  /* 0x3400000024247820 */ /* 0x000fc60000400000 */
[----:B------:R-:W-:Y:S01]  /*0e70*/  FFMA.FTZ R35, R54, R35, -0.25000196695327758789 ;  /* 0xbe80004236237423 */ /* 0x000fe20000010023 */
[----:B0-----:R-:W-:Y:S01]  /*0e80*/  @!P0 FMUL R50, R50, R50 ;  /* 0x0000003232328220 */ /* 0x001fe20000400000 */
[----:B------:R-:W-:Y:S02]  /*0e90*/  FFMA.FTZ R36, R36, 0.69314718246459960938, R49 ;  /* 0x3f31721824247823 */ /* 0x000fe40000010031 */
[----:B------:R-:W-:Y:S01]  /*0ea0*/  FFMA.FTZ R35, R54, R35, 0.33333510160446166992 ;  /* 0x3eaaaae636237423 */ /* 0x000fe20000010023 */
[----:B------:R-:W-:-:S03]  /*0eb0*/  FADD.FTZ.RZ R49, R50, 1 ;  /* 0x3f80000032317421 */ /* 0x000fc6000001c000 */
[C---:B------:R-:W-:Y:S02]  /*0ec0*/  FFMA.FTZ R35, R54.reuse, R35, -0.5 ;  /* 0xbf00000036237423 */ /* 0x040fe40000010023 */
[----:B------:R-:W-:Y:S02]  /*0ed0*/  IADD3 R49, R49, -0x3f400000, RZ ;  /* 0xc0c0000031317810 */ /* 0x000fe40007ffe0ff */
[----:B------:R-:W-:Y:S01]  /*0ee0*/  I2FP.F32.S32 R52, R52 ;  /* 0x0000003400347245 */ /* 0x000fe20000201400 */
[----:B------:R-:W-:Y:S01]  /*0ef0*/  FMUL R35, R54, R35 ;  /* 0x0000002336237220 */ /* 0x000fe20000400000 */
[----:B------:R-:W-:Y:S01]  /*0f00*/  LOP3.LUT R47, R49, 0xff800000, RZ, 0xc0, !PT ;  /* 0xff800000312f7812 */ /* 0x000fe200078ec0ff */
[----:B------:R-:W-:Y:S02]  /*0f10*/  FADD R51, -R6, R18 ;  /* 0x0000001206337221 */ /* 0x000fe40000000100 */
[----:B------:R-:W-:Y:S01]  /*0f20*/  FFMA.FTZ R35, R54, R35, R54 ;  /* 0x0000002336237223 */ /* 0x000fe20000010036 */
[----:B------:R-:W-:Y:S01]  /*0f30*/  FMUL R52, R52, 1.1920928955078125e-07 ;  /* 0x3400000034347820 */ /* 0x000fe20000400000 */
[----:B------:R-:W-:Y:S01]  /*0f40*/  IADD3 R49, -R47, 0x40800000, RZ ;  /* 0x408000002f317810 */ /* 0x000fe20007ffe1ff */
[----:B------:R-:W-:-:S02]  /*0f50*/  FMUL R51, R34, R51 ;  /* 0x0000003322337220 */ /* 0x000fc40000400000 */
[----:B------:R-:W-:Y:S01]  /*0f60*/  FFMA.FTZ R35, R52, 0.69314718246459960938, R35 ;  /* 0x3f31721834237823 */ /* 0x000fe20000010023 */
[----:B------:R-:W-:Y:S01]  /*0f70*/  IADD3 R52, R50, -R47, RZ ;  /* 0x8000002f32347210 */ /* 0x000fe20007ffe0ff */
[----:B------:R-:W-:Y:S01]  /*0f80*/  FFMA.FTZ R49, R49, R0, -1 ;  /* 0xbf80000031317423 */ /* 0x000fe20000010000 */
[----:B------:R-:W-:-:S03]  /*0f90*/  FFMA R18, R51, R10, R14 ;  /* 0x0000000a33127223 */ /* 0x000fc6000000000e */
[----:B------:R-:W-:Y:S01]  /*0fa0*/  FADD R52, R52, R49 ;  /* 0x0000003134347221 */ /* 0x000fe20000000000 */
[----:B------:R-:W-:-:S03]  /*0fb0*/  FMUL R49, R18, 1.4426950216293334961 ;  /* 0x3fb8aa3b12317820 */ /* 0x000fc60000400000 */
[C---:B------:R-:W-:Y:S02]  /*0fc0*/  FFMA.FTZ R51, R52.reuse, -R37, 0.10546888411045074463 ;  /* 0x3dd8001234337423 */ /* 0x040fe40000010825 */
[----:B------:R-:W-:Y:S02]  /*0fd0*/  FSETP.GEU.AND P0, PT, R49, -126, PT ;  /* 0xc2fc00003100780b */ /* 0x000fe40003f0e000 */
[----:B------:R-:W-:-:S04]  /*0fe0*/  FFMA.FTZ R51, R52, R51, -0.13229703903198242188 ;  /* 0xbe0778e034337423 */ /* 0x000fc80000010033 */
[----:B------:R-:W-:-:S04]  /*0ff0*/  FFMA.FTZ R51, R52, R51, 0.14491446316242218018 ;  /* 0x3e14647534337423 */ /* 0x000fc80000010033 */
[----:B------:R-:W-:-:S03]  /*1000*/  FFMA.FTZ R51, R52, R51, -0.16641564667224884033 ;  /* 0xbe2a68dd34337423 */ /* 0x000fc60000010033 */
[----:B------:R-:W-:Y:S01]  /*1010*/  @!P0 FMUL R49, R49, 0.5 ;  /* 0x3f00000031318820 */ /* 0x000fe20000400000 */
[----:B------:R-:W-:-:S03]  /*1020*/  FFMA.FTZ R51, R52, R51, 0.19988867640495300293 ;  /* 0x3e4caf9e34337423 */ /* 0x000fc60000010033 */
[----:B------:R-:W0:Y:S01]  /*1030*/  MUFU.EX2 R54, R49 ;  /* 0x0000003100367308 */ /* 0x000e220000000800 */
[----:B------:R-:W-:-:S04]  /*1040*/  FFMA.FTZ R51, R52, R51, -0.25000196695327758789 ;  /* 0xbe80004234337423 */ /* 0x000fc80000010033 */
[----:B------:R-:W-:-:S04]  /*1050*/  FFMA.FTZ R51, R52, R51, 0.33333510160446166992 ;  /* 0x3eaaaae634337423 */ /* 0x000fc80000010033 */
[----:B------:R-:W-:-:S04]  /*1060*/  FFMA.FTZ R51, R52, R51, -0.5 ;  /* 0xbf00000034337423 */ /* 0x000fc80000010033 */
[----:B------:R-:W-:Y:S01]  /*1070*/  FMUL R51, R52, R51 ;  /* 0x0000003334337220 */ /* 0x000fe20000400000 */
[----:B0-----:R-:W-:-:S03]  /*1080*/  @!P0 FMUL R54, R54, R54 ;  /* 0x0000003636368220 */ /* 0x001fc60000400000 */
[----:B------:R-:W-:Y:S01]  /*1090*/  FFMA.FTZ R52, R52, R51, R52 ;  /* 0x0000003334347223 */ /* 0x000fe20000010034 */
[----:B------:R-:W-:-:S05]  /*10a0*/  FADD.FTZ.RZ R51, R54, 1 ;  /* 0x3f80000036337421 */ /* 0x000fca000001c000 */
[----:B------:R-:W-:-:S04]  /*10b0*/  IADD3 R51, R51, -0x3f400000, RZ ;  /* 0xc0c0000033337810 */ /* 0x000fc80007ffe0ff */
[----:B------:R-:W-:-:S04]  /*10c0*/  LOP3.LUT R51, R51, 0xff800000, RZ, 0xc0, !PT ;  /* 0xff80000033337812 */ /* 0x000fc800078ec0ff */
[----:B------:R-:W-:Y:S02]  /*10d0*/  IADD3 R55, -R51, 0x40800000, RZ ;  /* 0x4080000033377810 */ /* 0x000fe40007ffe1ff */
[----:B------:R-:W-:-:S03]  /*10e0*/  IADD3 R56, R54, -R51, RZ ;  /* 0x8000003336387210 */ /* 0x000fc60007ffe0ff */
[----:B------:R-:W-:-:S04]  /*10f0*/  FFMA.FTZ R55, R55, R0, -1 ;  /* 0xbf80000037377423 */ /* 0x000fc80000010000 */
[----:B------:R-:W-:-:S04]  /*1100*/  FADD R56, R56, R55 ;  /* 0x0000003738387221 */ /* 0x000fc80000000000 */
[----:B------:R-:W-:-:S04]  /*1110*/  FFMA.FTZ R49, R56, -R37, 0.10546888411045074463 ;  /* 0x3dd8001238317423 */ /* 0x000fc80000010825 */
[----:B------:R-:W-:-:S04]  /*1120*/  FFMA.FTZ R49, R56, R49, -0.13229703903198242188 ;  /* 0xbe0778e038317423 */ /* 0x000fc80000010031 */
[----:B------:R-:W-:-:S04]  /*1130*/  FFMA.FTZ R49, R56, R49, 0.14491446316242218018 ;  /* 0x3e14647538317423 */ /* 0x000fc80000010031 */
[----:B------:R-:W-:-:S04]  /*1140*/  FFMA.FTZ R49, R56, R49, -0.16641564667224884033 ;  /* 0xbe2a68dd38317423 */ /* 0x000fc80000010031 */
[----:B------:R-:W-:-:S04]  /*1150*/  FFMA.FTZ R49, R56, R49, 0.19988867640495300293 ;  /* 0x3e4caf9e38317423 */ /* 0x000fc80000010031 */
[----:B------:R-:W-:-:S04]  /*1160*/  FFMA.FTZ R49, R56, R49, -0.25000196695327758789 ;  /* 0xbe80004238317423 */ /* 0x000fc80000010031 */
[----:B------:R-:W-:-:S04]  /*1170*/  FFMA.FTZ R49, R56, R49, 0.33333510160446166992 ;  /* 0x3eaaaae638317423 */ /* 0x000fc80000010031 */
[----:B------:R-:W-:Y:S01]  /*1180*/  FFMA.FTZ R49, R56, R49, -0.5 ;  /* 0xbf00000038317423 */ /* 0x000fe20000010031 */
[C---:B--2---:R-:W-:Y:S01]  /*1190*/  FADD R55, -R4.reuse, R20 ;  /* 0x0000001404377221 */ /* 0x044fe20000000100 */
[----:B---3--:R-:W-:Y:S02]  /*11a0*/  FADD R57, -R4, R24 ;  /* 0x0000001804397221 */ /* 0x008fe40000000100 */
[C---:B------:R-:W-:Y:S01]  /*11b0*/  FMUL R49, R56.reuse, R49 ;  /* 0x0000003138317220 */ /* 0x040fe20000400000 */
[----:B------:R-:W-:Y:S01]  /*11c0*/  FADD R4, -R7, R19 ;  /* 0x0000001307047221 */ /* 0x000fe20000000100 */
[C---:B------:R-:W-:Y:S02]  /*11d0*/  FADD R24, -R5.reuse, R21 ;  /* 0x0000001505187221 */ /* 0x040fe40000000100 */
[----:B------:R-:W-:Y:S01]  /*11e0*/  FFMA.FTZ R49, R56, R49, R56 ;  /* 0x0000003138317223 */ /* 0x000fe20000010038 */
[----:B------:R-:W-:Y:S01]  /*11f0*/  FADD R56, -R5, R25 ;  /* 0x0000001905387221 */ /* 0x000fe20000000100 */
[----:B------:R-:W-:Y:S01]  /*1200*/  FMUL R4, R39, R4 ;  /* 0x0000000427047220 */ /* 0x000fe20000400000 */
[----:B------:R-:W-:-:S03]  /*1210*/  FMUL R5, R44, R55 ;  /* 0x000000372c057220 */ /* 0x000fc60000400000 */
[----:B------:R-:W-:Y:S01]  /*1220*/  FFMA R4, R4, R11, R15 ;  /* 0x0000000b04047223 */ /* 0x000fe2000000000f */
[----:B------:R-:W-:-:S03]  /*1230*/  FFMA R5, R5, R8, R12 ;  /* 0x0000000805057223 */ /* 0x000fc6000000000c */
[----:B------:R-:W-:Y:S01]  /*1240*/  FMUL R21, R4, 1.4426950216293334961 ;  /* 0x3fb8aa3b04157820 */ /* 0x000fe20000400000 */
[----:B------:R-:W-:-:S04]  /*1250*/  FMUL R20, R5, 1.4426950216293334961 ;  /* 0x3fb8aa3b05147820 */ /* 0x000fc80000400000 */
[----:B------:R-:W-:Y:S02]  /*1260*/  FSETP.GEU.AND P0, PT, R21, -126, PT ;  /* 0xc2fc00001500780b */ /* 0x000fe40003f0e000 */
[----:B------:R-:W-:Y:S02]  /*1270*/  FSETP.GEU.AND P1, PT, R20, -126, PT ;  /* 0xc2fc00001400780b */ /* 0x000fe40003f2e000 */
[----:B------:R-:W-:-:S09]  /*1280*/  ISETP.GE.U32.AND P2, PT, R33, 0x7f800000, PT ;  /* 0x7f8000002100780c */ /* 0x000fd20003f46070 */
[----:B------:R-:W-:Y:S02]  /*1290*/  @!P0 FMUL R21, R21, 0.5 ;  /* 0x3f00000015158820 */ /* 0x000fe40000400000 */
[----:B------:R-:W-:Y:S01]  /*12a0*/  @!P1 FMUL R20, R20, 0.5 ;  /* 0x3f00000014149820 */ /* 0x000fe20000400000 */
[----:B------:R-:W-:-:S03]  /*12b0*/  I2FP.F32.S32 R42, R42 ;  /* 0x0000002a002a7245 */ /* 0x000fc60000201400 */
[----:B------:R-:W0:Y:S01]  /*12c0*/  MUFU.EX2 R21, R21 ;  /* 0x0000001500157308 */ /* 0x000e220000000800 */
[----:B------:R-:W-:-:S07]  /*12d0*/  FMUL R57, R44, R57 ;  /* 0x000000392c397220 */ /* 0x000fce0000400000 */
[----:B------:R-:W1:Y:S01]  /*12e0*/  MUFU.EX2 R20, R20 ;  /* 0x0000001400147308 */ /* 0x000e620000000800 */
[C---:B------:R-:W-:Y:S01]  /*12f0*/  FMUL R24, R45.reuse, R24 ;  /* 0x000000182d187220 */ /* 0x040fe20000400000 */
[----:B------:R-:W-:Y:S01]  /*1300*/  FMUL R56, R45, R56 ;  /* 0x000000382d387220 */ /* 0x000fe20000400000 */
[----:B------:R-:W-:Y:S01]  /*1310*/  FMUL R25, R42, 1.1920928955078125e-07 ;  /* 0x340000002a197820 */ /* 0x000fe20000400000 */
[----:B------:R-:W-:Y:S01]  /*1320*/  BSSY B0, `(.L_x_0) ;  /* 0x000000c000007945 */ /* 0x000fe20003800000 */
[----:B------:R-:W-:Y:S01]  /*1330*/  FFMA R8, R57, R8, R12 ;  /* 0x0000000839087223 */ /* 0x000fe2000000000c */
[-CC-:B------:R-:W-:Y:S01]  /*1340*/  FFMA R12, R24, R9.reuse, R13.reuse ;  /* 0x00000009180c7223 */ /* 0x180fe2000000000d */
[----:B------:R-:W-:Y:S01]  /*1350*/  FFMA R9, R56, R9, R13 ;  /* 0x0000000938097223 */ /* 0x000fe2000000000d */
[----:B------:R-:W-:Y:S01]  /*1360*/  ISETP.GE.U32.AND P3, PT, R40, 0x7f800000, PT ;  /* 0x7f8000002800780c */ /* 0x000fe20003f66070 */
[----:B------:R-:W-:Y:S01]  /*1370*/  FFMA.FTZ R25, R25, 0.69314718246459960938, R46 ;  /* 0x3f31721819197823 */ /* 0x000fe2000001002e */
[----:B0-----:R-:W-:Y:S11]  /*1380*/  @!P2 BRA `(.L_x_1) ;  /* 0x000000000014a947 */ /* 0x001ff60003800000 */
[----:B------:R-:W-:-:S13]  /*1390*/  ISETP.GE.AND P2, PT, R33, -0x407fffff, PT ;  /* 0xbf8000012100780c */ /* 0x000fda0003f46270 */
[----:B------:R-:W-:-:S05]  /*13a0*/  @P2 MOV R24, 0x7f800000 ;  /* 0x7f80000000182802 */ /* 0x000fca0000000f00 */
[C---:B------:R-:W-:Y:S01]  /*13b0*/  @P2 FFMA.FTZ R25, R33.reuse, R24, +INF ;  /* 0x7f80000021192423 */ /* 0x040fe20000010018 */
[----:B------:R-:W-:-:S04]  /*13c0*/  FSETP.NEU.AND P2, PT, R33, RZ, PT ;  /* 0x000000ff2100720b */ /* 0x000fc80003f4d000 */
[----:B------:R-:W-:-:S09]  /*13d0*/  FSEL R25, R25, -RZ, P2 ;  /* 0x800000ff19197208 */ /* 0x000fd20001000000 */
.L_x_1:
[----:B------:R-:W-:Y:S05]  /*13e0*/  BSYNC B0 ;  /* 0x0000000000007941 */ /* 0x000fea0003800000 */
.L_x_0:
[----:B------:R-:W-:Y:S04]  /*13f0*/  BSSY B0, `(.L_x_2) ;  /* 0x0000007000007945 */ /* 0x000fe80003800000 */
[----:B------:R-:W-:Y:S05]  /*1400*/  @!P3 BRA `(.L_x_3) ;  /* 0x000000000014b947 */ /* 0x000fea0003800000 */
[----:B------:R-:W-:-:S13]  /*1410*/  ISETP.GE.AND P2, PT, R40, -0x407fffff, PT ;  /* 0xbf8000012800780c */ /* 0x000fda0003f46270 */
[----:B------:R-:W-:-:S05]  /*1420*/  @P2 MOV R13, 0x7f800000 ;  /* 0x7f800000000d2802 */ /* 0x000fca0000000f00 */
[C---:B------:R-:W-:Y:S01]  /*1430*/  @P2 FFMA.FTZ R48, R40.reuse, R13, +INF ;  /* 0x7f80000028302423 */ /* 0x040fe2000001000d */
[----:B------:R-:W-:-:S04]  /*1440*/  FSETP.NEU.AND P2, PT, R40, RZ, PT ;  /* 0x000000ff2800720b */ /* 0x000fc80003f4d000 */
[----:B------:R-:W-:-:S09]  /*1450*/  FSEL R48, R48, -RZ, P2 ;  /* 0x800000ff30307208 */ /* 0x000fd20001000000 */
.L_x_3:
[----:B------:R-:W-:Y:S05]  /*1460*/  BSYNC B0 ;  /* 0x0000000000007941 */ /* 0x000fea0003800000 */
.L_x_2:
[----:B------:R-:W-:Y:S01]  /*1470*/  @!P0 FMUL R21, R21, R21 ;  /* 0x0000001515158220 */ /* 0x000fe20000400000 */
[----:B------:R-:W-:Y:S01]  /*1480*/  ISETP.GE.U32.AND P0, PT, R38, 0x7f800000, PT ;  /* 0x7f8000002600780c */ /* 0x000fe20003f06070 */
[----:B-1----:R-:W-:Y:S01]  /*1490*/  @!P1 FMUL R20, R20, R20 ;  /* 0x0000001414149220 */ /* 0x002fe20000400000 */
[----:B------:R-:W-:Y:S01]  /*14a0*/  BSSY B0, `(.L_x_4) ;  /* 0x000000d000007945 */ /* 0x000fe20003800000 */
[----:B------:R-:W-:Y:S01]  /*14b0*/  FADD.FTZ.RZ R13, R21, 1 ;  /* 0x3f800000150d7421 */ /* 0x000fe2000001c000 */
[----:B------:R-:W-:Y:S01]  /*14c0*/  ISETP.GE.U32.AND P1, PT, R41, 0x7f800000, PT ;  /* 0x7f8000002900780c */ /* 0x000fe20003f26070 */
[----:B------:R-:W-:Y:S01]  /*14d0*/  FADD.FTZ.RZ R19, R20, 1 ;  /* 0x3f80000014137421 */ /* 0x000fe2000001c000 */
[----:B------:R-:W-:Y:S02]  /*14e0*/  ISETP.GE.U32.AND P2, PT, R53, 0x7f800000, PT ;  /* 0x7f8000003500780c */ /* 0x000fe40003f46070 */
[----:B------:R-:W-:Y:S02]  /*14f0*/  IADD3 R13, R13, -0x3f400000, RZ ;  /* 0xc0c000000d0d7810 */ /* 0x000fe40007ffe0ff */
[----:B------:R-:W-:-:S03]  /*1500*/  IADD3 R19, R19, -0x3f400000, RZ ;  /* 0xc0c0000013137810 */ /* 0x000fc60007ffe0ff */
[----:B------:R-:W-:Y:S06]  /*1510*/  @!P0 BRA `(.L_x_5) ;  /* 0x0000000000148947 */ /* 0x000fec0003800000 */
[----:B------:R-:W-:-:S13]  /*1520*/  ISETP.GE.AND P0, PT, R38, -0x407fffff, PT ;  /* 0xbf8000012600780c */ /* 0x000fda0003f06270 */
[----:B------:R-:W-:-:S05]  /*1530*/  @P0 MOV R33, 0x7f800000 ;  /* 0x7f80000000210802 */ /* 0x000fca0000000f00 */
[C---:B------:R-:W-:Y:S01]  /*1540*/  @P0 FFMA.FTZ R43, R38.reuse, R33, +INF ;  /* 0x7f800000262b0423 */ /* 0x040fe20000010021 */
[----:B------:R-:W-:-:S04]  /*1550*/  FSETP.NEU.AND P0, PT, R38, RZ, PT ;  /* 0x000000ff2600720b */ /* 0x000fc80003f0d000 */
[----:B------:R-:W-:-:S09]  /*1560*/  FSEL R43, R43, -RZ, P0 ;  /* 0x800000ff2b2b7208 */ /* 0x000fd20000000000 */
.L_x_5:
[----:B------:R-:W-:Y:S05]  /*1570*/  BSYNC B0 ;  /* 0x0000000000007941 */ /* 0x000fea0003800000 */
.L_x_4:
[----:B------:R-:W-:Y:S01]  /*1580*/  BSSY B0, `(.L_x_6) ;  /* 0x0000009000007945 */ /* 0x000fe20003800000 */
[----:B------:R-:W-:Y:S02]  /*1590*/  LOP3.LUT R24, R13, 0xff800000, RZ, 0xc0, !PT ;  /* 0xff8000000d187812 */ /* 0x000fe400078ec0ff */
[----:B------:R-:W-:Y:S01]  /*15a0*/  LOP3.LUT R33, R19, 0xff800000, RZ, 0xc0, !PT ;  /* 0xff80000013217812 */ /* 0x000fe200078ec0ff */
[----:B------:R-:W-:Y:S06]  /*15b0*/  @!P1 BRA `(.L_x_7) ;  /* 0x0000000000149947 */ /* 0x000fec0003800000 */
[----:B------:R-:W-:-:S13]  /*15c0*/  ISETP.GE.AND P0, PT, R41, -0x407fffff, PT ;  /* 0xbf8000012900780c */ /* 0x000fda0003f06270 */
[----:B------:R-:W-:-:S05]  /*15d0*/  @P0 MOV R38, 0x7f800000 ;  /* 0x7f80000000260802 */ /* 0x000fca0000000f00 */
[C---:B------:R-:W-:Y:S01]  /*15e0*/  @P0 FFMA.FTZ R36, R41.reuse, R38, +INF ;  /* 0x7f80000029240423 */ /* 0x040fe20000010026 */
[----:B------:R-:W-:-:S04]  /*15f0*/  FSETP.NEU.AND P0, PT, R41, RZ, PT ;  /* 0x000000ff2900720b */ /* 0x000fc80003f0d000 */
[----:B------:R-:W-:-:S09]  /*1600*/  FSEL R36, R36, -RZ, P0 ;  /* 0x800000ff24247208 */ /* 0x000fd20000000000 */
.L_x_7:
[----:B------:R-:W-:Y:S05]  /*1610*/  BSYNC B0 ;  /* 0x0000000000007941 */ /* 0x000fea0003800000 */
.L_x_6:
[----:B------:R-:W-:Y:S01]  /*1620*/  BSSY B0, `(.L_x_8) ;  /* 0x0000009000007945 */ /* 0x000fe20003800000 */
[----:B------:R-:W-:Y:S02]  /*1630*/  IADD3 R13, -R24, 0x40800000, RZ ;  /* 0x40800000180d7810 */ /* 0x000fe40007ffe1ff */
[----:B------:R-:W-:Y:S01]  /*1640*/  IADD3 R19, -R33, 0x40800000, RZ ;  /* 0x4080000021137810 */ /* 0x000fe20007ffe1ff */
[----:B------:R-:W-:Y:S06]  /*1650*/  @!P2 BRA `(.L_x_9) ;  /* 0x000000000014a947 */ /* 0x000fec0003800000 */
[----:B------:R-:W-:-:S13]  /*1660*/  ISETP.GE.AND P0, PT, R53, -0x407fffff, PT ;  /* 0xbf8000013500780c */ /* 0x000fda0003f06270 */
[----:B------:R-:W-:-:S05]  /*1670*/  @P0 MOV R38, 0x7f800000 ;  /* 0x7f80000000260802 */ /* 0x000fca0000000f00 */
[C---:B------:R-:W-:Y:S01]  /*1680*/  @P0 FFMA.FTZ R35, R53.reuse, R38, +INF ;  /* 0x7f80000035230423 */ /* 0x040fe20000010026 */
[----:B------:R-:W-:-:S04]  /*1690*/  FSETP.NEU.AND P0, PT, R53, RZ, PT ;  /* 0x000000ff3500720b */ /* 0x000fc80003f0d000 */
[----:B------:R-:W-:-:S09]  /*16a0*/  FSEL R35, R35, -RZ, P0 ;  /* 0x800000ff23237208 */ /* 0x000fd20000000000 */
.L_x_9:
[----:B------:R-:W-:Y:S05]  /*16b0*/  BSYNC B0 ;  /* 0x0000000000007941 */ /* 0x000fea0003800000 */
.L_x_8:
[----:B------:R-:W-:Y:S01]  /*16c0*/  IADD3 R40, R21, -R24, RZ ;  /* 0x8000001815287210 */ /* 0x000fe20007ffe0ff */
[-C--:B------:R-:W-:Y:S01]  /*16d0*/  FFMA.FTZ R13, R13, R0.reuse, -1 ;  /* 0xbf8000000d0d7423 */ /* 0x080fe20000010000 */
[----:B------:R-:W-:Y:S01]  /*16e0*/  IADD3 R38, R20, -R33, RZ ;  /* 0x8000002114267210 */ /* 0x000fe20007ffe0ff */
[----:B------:R-:W-:Y:S01]  /*16f0*/  FFMA.FTZ R19, R19, R0, -1 ;  /* 0xbf80000013137423 */ /* 0x000fe20000010000 */
[----:B------:R-:W-:Y:S01]  /*1700*/  FMUL R41, R12, 1.4426950216293334961 ;  /* 0x3fb8aa3b0c297820 */ /* 0x000fe20000400000 */
[----:B------:R-:W-:Y:S01]  /*1710*/  FADD R40, R40, R13 ;  /* 0x0000000d28287221 */ /* 0x000fe20000000000 */
[----:B------:R-:W-:Y:S01]  /*1720*/  FADD R45, -R6, R26 ;  /* 0x0000001a062d7221 */ /* 0x000fe20000000100 */
[----:B------:R-:W-:Y:S01]  /*1730*/  FADD R38, R38, R19 ;  /* 0x0000001326267221 */ /* 0x000fe20000000000 */
[----:B------:R-:W-:Y:S01]  /*1740*/  FADD R26, -R7, R27 ;  /* 0x0000001b071a7221 */ /* 0x000fe20000000100 */
[-C--:B------:R-:W-:Y:S01]  /*1750*/  FFMA.FTZ R13, R40, -R37.reuse, 0.10546888411045074463 ;  /* 0x3dd80012280d7423 */ /* 0x080fe20000010825 */
[----:B------:R-:W-:Y:S01]  /*1760*/  FSETP.GEU.AND P0, PT, R41, -126, PT ;  /* 0xc2fc00002900780b */ /* 0x000fe20003f0e000 */
[----:B------:R-:W-:Y:S01]  /*1770*/  FFMA.FTZ R19, R38, -R37, 0.10546888411045074463 ;  /* 0x3dd8001226137423 */ /* 0x000fe20000010825 */
[----:B------:R-:W-:Y:S01]  /*1780*/  FMUL R45, R34, R45 ;  /* 0x0000002d222d7220 */ /* 0x000fe20000400000 */
[----:B------:R-:W-:Y:S01]  /*1790*/  FFMA.FTZ R13, R40, R13, -0.13229703903198242188 ;  /* 0xbe0778e0280d7423 */ /* 0x000fe2000001000d */
[----:B------:R-:W-:Y:S01]  /*17a0*/  FMUL R46, R9, 1.4426950216293334961 ;  /* 0x3fb8aa3b092e7820 */ /* 0x000fe20000400000 */
[----:B------:R-:W-:Y:S01]  /*17b0*/  FFMA.FTZ R19, R38, R19, -0.13229703903198242188 ;  /* 0xbe0778e026137423 */ /* 0x000fe20000010013 */
[----:B------:R-:W-:Y:S01]  /*17c0*/  I2FP.F32.S32 R24, R24 ;  /* 0x0000001800187245 */ /* 0x000fe20000201400 */
[----:B------:R-:W-:Y:S01]  /*17d0*/  FFMA.FTZ R13, R40, R13, 0.14491446316242218018 ;  /* 0x3e146475280d7423 */ /* 0x000fe2000001000d */
[----:B------:R-:W-:Y:S01]  /*17e0*/  I2FP.F32.S32 R33, R33 ;  /* 0x0000002100217245 */ /* 0x000fe20000201400 */
[----:B------:R-:W-:Y:S01]  /*17f0*/  FFMA.FTZ R19, R38, R19, 0.14491446316242218018 ;  /* 0x3e14647526137423 */ /* 0x000fe20000010013 */
[----:B------:R-:W-:Y:S01]  /*1800*/  I2FP.F32.S32 R47, R47 ;  /* 0x0000002f002f7245 */ /* 0x000fe20000201400 */
[----:B------:R-:W-:Y:S01]  /*1810*/  FFMA.FTZ R13, R40, R13, -0.16641564667224884033 ;  /* 0xbe2a68dd280d7423 */ /* 0x000fe2000001000d */
[----:B------:R-:W-:Y:S01]  /*1820*/  BSSY B0, `(.L_x_10) ;  /* 0x00000a0000007945 */ /* 0x000fe20003800000 */
[----:B------:R-:W-:Y:S01]  /*1830*/  FFMA.FTZ R19, R38, R19, -0.16641564667224884033 ;  /* 0xbe2a68dd26137423 */ /* 0x000fe20000010013 */
[----:B------:R-:W-:Y:S01]  /*1840*/  @!P0 FMUL R41, R41, 0.5 ;  /* 0x3f00000029298820 */ /* 0x000fe20000400000 */
[----:B------:R-:W-:Y:S01]  /*1850*/  FFMA.FTZ R13, R40, R13, 0.19988867640495300293 ;  /* 0x3e4caf9e280d7423 */ /* 0x000fe2000001000d */
[----:B------:R-:W-:Y:S01]  /*1860*/  FMUL R33, R33, 1.1920928955078125e-07 ;  /* 0x3400000021217820 */ /* 0x000fe20000400000 */
[----:B------:R-:W-:Y:S01]  /*1870*/  FFMA.FTZ R19, R38, R19, 0.19988867640495300293 ;  /* 0x3e4caf9e26137423 */ /* 0x000fe20000010013 */
[----:B------:R-:W-:Y:S01]  /*1880*/  FMUL R47, R47, 1.1920928955078125e-07 ;  /* 0x340000002f2f7820 */ /* 0x000fe20000400000 */
[----:B------:R-:W-:-:S02]  /*1890*/  FFMA.FTZ R13, R40, R13, -0.25000196695327758789 ;  /* 0xbe800042280d7423 */ /* 0x000fc4000001000d */
[----:B------:R-:W-:Y:S01]  /*18a0*/  FFMA.FTZ R19, R38, R19, -0.25000196695327758789 ;  /* 0xbe80004226137423 */ /* 0x000fe20000010013 */
[----:B------:R-:W-:Y:S01]  /*18b0*/  FFMA.FTZ R52, R47, 0.69314718246459960938, R52 ;  /* 0x3f3172182f347823 */ /* 0x000fe20000010034 */
[----:B------:R-:W-:Y:S02]  /*18c0*/  FFMA.FTZ R13, R40, R13, 0.33333510160446166992 ;  /* 0x3eaaaae6280d7423 */ /* 0x000fe4000001000d */
[----:B------:R-:W-:Y:S02]  /*18d0*/  FFMA.FTZ R19, R38, R19, 0.33333510160446166992 ;  /* 0x3eaaaae626137423 */ /* 0x000fe40000010013 */
[----:B------:R-:W-:Y:S02]  /*18e0*/  FFMA.FTZ R13, R40, R13, -0.5 ;  /* 0xbf000000280d7423 */ /* 0x000fe4000001000d */
[----:B------:R-:W-:Y:S02]  /*18f0*/  FFMA.FTZ R19, R38, R19, -0.5 ;  /* 0xbf00000026137423 */ /* 0x000fe40000010013 */
[----:B------:R-:W-:-:S02]  /*1900*/  FMUL R13, R40, R13 ;  /* 0x0000000d280d7220 */ /* 0x000fc40000400000 */
[----:B------:R-:W-:Y:S02]  /*1910*/  FMUL R19, R38, R19 ;  /* 0x0000001326137220 */ /* 0x000fe40000400000 */
[----:B------:R-:W-:Y:S01]  /*1920*/  FFMA.FTZ R40, R40, R13, R40 ;  /* 0x0000000d28287223 */ /* 0x000fe20000010028 */
[----:B------:R-:W-:Y:S01]  /*1930*/  FADD R13, -R6, R22 ;  /* 0x00000016060d7221 */ /* 0x000fe20000000100 */
[----:B------:R-:W-:Y:S01]  /*1940*/  FFMA.FTZ R38, R38, R19, R38 ;  /* 0x0000001326267223 */ /* 0x000fe20000010026 */
[----:B------:R-:W-:Y:S02]  /*1950*/  FADD R22, -R7, R23 ;  /* 0x0000001707167221 */ /* 0x000fe40000000100 */
[----:B------:R-:W-:Y:S01]  /*1960*/  FMUL R13, R34, R13 ;  /* 0x0000000d220d7220 */ /* 0x000fe20000400000 */
[C---:B------:R-:W-:Y:S01]  /*1970*/  FMUL R34, R39.reuse, R26 ;  /* 0x0000001a27227220 */ /* 0x040fe20000400000 */
[----:B------:R-:W-:Y:S01]  /*1980*/  FMUL R22, R39, R22 ;  /* 0x0000001627167220 */ /* 0x000fe20000400000 */
[----:B------:R-:W-:Y:S01]  /*1990*/  FMUL R39, R8, 1.4426950216293334961 ;  /* 0x3fb8aa3b08277820 */ /* 0x000fe20000400000 */
[-CC-:B------:R-:W-:Y:S01]  /*19a0*/  FFMA R19, R13, R10.reuse, R14.reuse ;  /* 0x0000000a0d137223 */ /* 0x180fe2000000000e */
[----:B------:R-:W-:Y:S01]  /*19b0*/  FFMA R10, R45, R10, R14 ;  /* 0x0000000a2d0a7223 */ /* 0x000fe2000000000e */
[-CC-:B------:R-:W-:Y:S01]  /*19c0*/  FFMA R13, R22, R11.reuse, R15.reuse ;  /* 0x0000000b160d7223 */ /* 0x180fe2000000000f */
[----:B------:R-:W-:Y:S01]  /*19d0*/  FFMA R11, R34, R11, R15 ;  /* 0x0000000b220b7223 */ /* 0x000fe2000000000f */
[----:B------:R-:W-:Y:S01]  /*19e0*/  FMUL R42, R19, 1.4426950216293334961 ;  /* 0x3fb8aa3b132a7820 */ /* 0x000fe20000400000 */
[----:B------:R-:W0:Y:S01]  /*19f0*/  MUFU.EX2 R22, R41 ;  /* 0x0000002900167308 */ /* 0x000e220000000800 */
[----:B------:R-:W-:Y:S01]  /*1a00*/  FMUL R44, R13, 1.4426950216293334961 ;  /* 0x3fb8aa3b0d2c7820 */ /* 0x000fe20000400000 */
[----:B------:R-:W-:-:S02]  /*1a10*/  FFMA.FTZ R38, R33, 0.69314718246459960938, R38 ;  /* 0x3f31721821267823 */ /* 0x000fc40000010026 */
[----:B------:R-:W-:Y:S02]  /*1a20*/  FSETP.GEU.AND P1, PT, R42, -126, PT ;  /* 0xc2fc00002a00780b */ /* 0x000fe40003f2e000 */
[----:B------:R-:W-:Y:S01]  /*1a30*/  FSETP.GEU.AND P2, PT, R44, -126, PT ;  /* 0xc2fc00002c00780b */ /* 0x000fe20003f4e000 */
[----:B0-----:R-:W-:Y:S01]  /*1a40*/  @!P0 FMUL R22, R22, R22 ;  /* 0x0000001616168220 */ /* 0x001fe20000400000 */
[----:B------:R-:W-:-:S09]  /*1a50*/  FSETP.GEU.AND P0, PT, R39, -126, PT ;  /* 0xc2fc00002700780b */ /* 0x000fd20003f0e000 */
[----:B------:R-:W-:Y:S01]  /*1a60*/  @!P1 FMUL R42, R42, 0.5 ;  /* 0x3f0000002a2a9820 */ /* 0x000fe20000400000 */
[----:B------:R-:W-:Y:S01]  /*1a70*/  FADD.FTZ.RZ R23, R22, 1 ;  /* 0x3f80000016177421 */ /* 0x000fe2000001c000 */
[----:B------:R-:W-:Y:S02]  /*1a80*/  @!P2 FMUL R44, R44, 0.5 ;  /* 0x3f0000002c2ca820 */ /* 0x000fe40000400000 */
[----:B------:R-:W0:Y:S02]  /*1a90*/  MUFU.EX2 R6, R42 ;  /* 0x0000002a00067308 */ /* 0x000e240000000800 */
[----:B------:R-:W-:-:S04]  /*1aa0*/  IADD3 R23, R23, -0x3f400000, RZ ;  /* 0xc0c0000017177810 */ /* 0x000fc80007ffe0ff */
[----:B------:R-:W-:Y:S02]  /*1ab0*/  LOP3.LUT R23, R23, 0xff800000, RZ, 0xc0, !PT ;  /* 0xff80000017177812 */ /* 0x000fe400078ec0ff */
[----:B------:R-:W1:Y:S01]  /*1ac0*/  MUFU.EX2 R7, R44 ;  /* 0x0000002c00077308 */ /* 0x000e620000000800 */
[----:B------:R-:W-:Y:S01]  /*1ad0*/  @!P0 FMUL R39, R39, 0.5 ;  /* 0x3f00000027278820 */ /* 0x000fe20000400000 */
[----:B------:R-:W-:Y:S01]  /*1ae0*/  IADD3 R27, -R23, 0x40800000, RZ ;  /* 0x40800000171b7810 */ /* 0x000fe20007ffe1ff */
[----:B0-----:R-:W-:-:S04]  /*1af0*/  @!P1 FMUL R6, R6, R6 ;  /* 0x0000000606069220 */ /* 0x001fc80000400000 */
[----:B------:R-:W-:Y:S01]  /*1b00*/  FFMA.FTZ R27, R27, R0, -1 ;  /* 0xbf8000001b1b7423 */ /* 0x000fe20000010000 */
[----:B------:R-:W-:Y:S01]  /*1b10*/  FADD.FTZ.RZ R26, R6, 1 ;  /* 0x3f800000061a7421 */ /* 0x000fe2000001c000 */
[----:B-1----:R-:W-:-:S04]  /*1b20*/  @!P2 FMUL R7, R7, R7 ;  /* 0x000000070707a220 */ /* 0x002fc80000400000 */
[----:B------:R-:W-:Y:S02]  /*1b30*/  IADD3 R41, R26, -0x3f400000, RZ ;  /* 0xc0c000001a297810 */ /* 0x000fe40007ffe0ff */
[----:B------:R-:W-:Y:S01]  /*1b40*/  IADD3 R26, R22, -R23, RZ ;  /* 0x80000017161a7210 */ /* 0x000fe20007ffe0ff */
[----:B------:R-:W-:Y:S01]  /*1b50*/  FADD.FTZ.RZ R14, R7, 1 ;  /* 0x3f800000070e7421 */ /* 0x000fe2000001c000 */
[----:B------:R-:W-:Y:S02]  /*1b60*/  LOP3.LUT R41, R41, 0xff800000, RZ, 0xc0, !PT ;  /* 0xff80000029297812 */ /* 0x000fe400078ec0ff */
[----:B------:R-:W-:Y:S01]  /*1b70*/  I2FP.F32.S32 R23, R23 ;  /* 0x0000001700177245 */ /* 0x000fe20000201400 */
[----:B------:R-:W-:Y:S01]  /*1b80*/  FADD R26, R26, R27 ;  /* 0x0000001b1a1a7221 */ /* 0x000fe20000000000 */
[----:B------:R-:W-:Y:S02]  /*1b90*/  IADD3 R27, -R41, 0x40800000, RZ ;  /* 0x40800000291b7810 */ /* 0x000fe40007ffe1ff */
[----:B------:R-:W-:Y:S01]  /*1ba0*/  IADD3 R14, R14, -0x3f400000, RZ ;  /* 0xc0c000000e0e7810 */ /* 0x000fe20007ffe0ff */
[----:B------:R-:W-:Y:S01]  /*1bb0*/  FFMA.FTZ R15, R26, -R37, 0.10546888411045074463 ;  /* 0x3dd800121a0f7423 */ /* 0x000fe20000010825 */
[----:B------:R-:W-:Y:S01]  /*1bc0*/  IADD3 R34, R6, -R41, RZ ;  /* 0x8000002906227210 */ /* 0x000fe20007ffe0ff */
[----:B------:R-:W-:Y:S01]  /*1bd0*/  FFMA.FTZ R27, R27, R0, -1 ;  /* 0xbf8000001b1b7423 */ /* 0x000fe20000010000 */
[----:B------:R-:W-:Y:S01]  /*1be0*/  LOP3.LUT R14, R14, 0xff800000, RZ, 0xc0, !PT ;  /* 0xff8000000e0e7812 */ /* 0x000fe200078ec0ff */
[----:B------:R-:W-:-:S02]  /*1bf0*/  FFMA.FTZ R15, R26, R15, -0.13229703903198242188 ;  /* 0xbe0778e01a0f7423 */ /* 0x000fc4000001000f */
[----:B------:R-:W-:Y:S01]  /*1c00*/  FADD R34, R34, R27 ;  /* 0x0000001b22227221 */ /* 0x000fe20000000000 */
[----:B------:R-:W-:Y:S01]  /*1c10*/  IADD3 R27, -R14, 0x40800000, RZ ;  /* 0x408000000e1b7810 */ /* 0x000fe20007ffe1ff */
[C---:B------:R-:W-:Y:S01]  /*1c20*/  FFMA.FTZ R15, R26.reuse, R15, 0.14491446316242218018 ;  /* 0x3e1464751a0f7423 */ /* 0x040fe2000001000f */
[----:B------:R-:W-:Y:S02]  /*1c30*/  IADD3 R42, R7, -R14, RZ ;  /* 0x8000000e072a7210 */ /* 0x000fe40007ffe0ff */
[----:B------:R-:W-:Y:S01]  /*1c40*/  I2FP.F32.S32 R14, R14 ;  /* 0x0000000e000e7245 */ /* 0x000fe20000201400 */
[----:B------:R-:W-:Y:S01]  /*1c50*/  FFMA.FTZ R15, R26, R15, -0.16641564667224884033 ;  /* 0xbe2a68dd1a0f7423 */ /* 0x000fe2000001000f */
[----:B------:R-:W-:-:S03]  /*1c60*/  FFMA.FTZ R27, R27, R0, -1 ;  /* 0xbf8000001b1b7423 */ /* 0x000fc60000010000 */
[----:B------:R-:W-:Y:S01]  /*1c70*/  FFMA.FTZ R15, R26, R15, 0.19988867640495300293 ;  /* 0x3e4caf9e1a0f7423 */ /* 0x000fe2000001000f */
[----:B------:R-:W-:Y:S01]  /*1c80*/  FADD R42, R42, R27 ;  /* 0x0000001b2a2a7221 */ /* 0x000fe20000000000 */
[----:B------:R-:W-:Y:S02]  /*1c90*/  FFMA.FTZ R27, R34, -R37, 0.10546888411045074463 ;  /* 0x3dd80012221b7423 */ /* 0x000fe40000010825 */
[----:B------:R-:W-:Y:S02]  /*1ca0*/  FFMA.FTZ R15, R26, R15, -0.25000196695327758789 ;  /* 0xbe8000421a0f7423 */ /* 0x000fe4000001000f */
[----:B------:R-:W-:Y:S02]  /*1cb0*/  FFMA.FTZ R27, R34, R27, -0.13229703903198242188 ;  /* 0xbe0778e0221b7423 */ /* 0x000fe4000001001b */
[----:B------:R-:W-:Y:S02]  /*1cc0*/  FFMA.FTZ R15, R26, R15, 0.33333510160446166992 ;  /* 0x3eaaaae61a0f7423 */ /* 0x000fe4000001000f */
[----:B------:R-:W-:-:S02]  /*1cd0*/  FFMA.FTZ R27, R34, R27, 0.14491446316242218018 ;  /* 0x3e146475221b7423 */ /* 0x000fc4000001001b */
[----:B------:R-:W-:Y:S02]  /*1ce0*/  FFMA.FTZ R15, R26, R15, -0.5 ;  /* 0xbf0000001a0f7423 */ /* 0x000fe4000001000f */
[----:B------:R-:W-:Y:S02]  /*1cf0*/  FFMA.FTZ R45, R34, R27, -0.16641564667224884033 ;  /* 0xbe2a68dd222d7423 */ /* 0x000fe4000001001b */
[----:B------:R-:W-:Y:S02]  /*1d00*/  FMUL R15, R26, R15 ;  /* 0x0000000f1a0f7220 */ /* 0x000fe40000400000 */
[----:B------:R-:W-:Y:S02]  /*1d10*/  FFMA.FTZ R45, R34, R45, 0.19988867640495300293 ;  /* 0x3e4caf9e222d7423 */ /* 0x000fe4000001002d */
[----:B------:R-:W-:Y:S01]  /*1d20*/  FFMA.FTZ R27, R26, R15, R26 ;  /* 0x0000000f1a1b7223 */ /* 0x000fe2000001001a */
[----:B------:R-:W-:Y:S01]  /*1d30*/  FFMA.FTZ R15, R42, -R37, 0.10546888411045074463 ;  /* 0x3dd800122a0f7423 */ /* 0x000fe20000010825 */
[----:B------:R-:W0:Y:S01]  /*1d40*/  MUFU.EX2 R26, R39 ;  /* 0x00000027001a7308 */ /* 0x000e220000000800 */
[----:B------:R-:W-:-:S02]  /*1d50*/  FFMA.FTZ R45, R34, R45, -0.25000196695327758789 ;  /* 0xbe800042222d7423 */ /* 0x000fc4000001002d */
[----:B------:R-:W-:Y:S02]  /*1d60*/  FFMA.FTZ R15, R42, R15, -0.13229703903198242188 ;  /* 0xbe0778e02a0f7423 */ /* 0x000fe4000001000f */
[----:B------:R-:W-:Y:S02]  /*1d70*/  FFMA.FTZ R45, R34, R45, 0.33333510160446166992 ;  /* 0x3eaaaae6222d7423 */ /* 0x000fe4000001002d */
[----:B------:R-:W-:Y:S02]  /*1d80*/  FFMA.FTZ R15, R42, R15, 0.14491446316242218018 ;  /* 0x3e1464752a0f7423 */ /* 0x000fe4000001000f */
[----:B------:R-:W-:Y:S02]  /*1d90*/  FFMA.FTZ R45, R34, R45, -0.5 ;  /* 0xbf000000222d7423 */ /* 0x000fe4000001002d */
[----:B------:R-:W-:Y:S02]  /*1da0*/  FFMA.FTZ R15, R42, R15, -0.16641564667224884033 ;  /* 0xbe2a68dd2a0f7423 */ /* 0x000fe4000001000f */
[----:B------:R-:W-:-:S02]  /*1db0*/  FMUL R45, R34, R45 ;  /* 0x0000002d222d7220 */ /* 0x000fc40000400000 */
[----:B------:R-:W-:Y:S01]  /*1dc0*/  FFMA.FTZ R15, R42, R15, 0.19988867640495300293 ;  /* 0x3e4caf9e2a0f7423 */ /* 0x000fe2000001000f */
[----:B0-----:R-:W-:Y:S01]  /*1dd0*/  @!P0 FMUL R26, R26, R26 ;  /* 0x0000001a1a1a8220 */ /* 0x001fe20000400000 */
[----:B------:R-:W-:Y:S01]  /*1de0*/  FFMA.FTZ R34, R34, R45, R34 ;  /* 0x0000002d22227223 */ /* 0x000fe20000010022 */
[----:B------:R-:W-:Y:S01]  /*1df0*/  FSETP.GEU.AND P0, PT, R46, -126, PT ;  /* 0xc2fc00002e00780b */ /* 0x000fe20003f0e000 */
[----:B------:R-:W-:Y:S01]  /*1e00*/  FFMA.FTZ R15, R42, R15, -0.25000196695327758789 ;  /* 0xbe8000422a0f7423 */ /* 0x000fe2000001000f */
[----:B------:R-:W-:-:S03]  /*1e10*/  FADD.FTZ.RZ R39, R26, 1 ;  /* 0x3f8000001a277421 */ /* 0x000fc6000001c000 */
[C---:B------:R-:W-:Y:S02]  /*1e20*/  FFMA.FTZ R15, R42.reuse, R15, 0.33333510160446166992 ;  /* 0x3eaaaae62a0f7423 */ /* 0x040fe4000001000f */
[----:B------:R-:W-:Y:S02]  /*1e30*/  IADD3 R39, R39, -0x3f400000, RZ ;  /* 0xc0c0000027277810 */ /* 0x000fe40007ffe0ff */
[C---:B------:R-:W-:Y:S02]  /*1e40*/  FFMA.FTZ R15, R42.reuse, R15, -0.5 ;  /* 0xbf0000002a0f7423 */ /* 0x040fe4000001000f */
[----:B------:R-:W-:Y:S02]  /*1e50*/  LOP3.LUT R45, R39, 0xff800000, RZ, 0xc0, !PT ;  /* 0xff800000272d7812 */ /* 0x000fe400078ec0ff */
[----:B------:R-:W-:Y:S01]  /*1e60*/  FMUL R15, R42, R15 ;  /* 0x0000000f2a0f7220 */ /* 0x000fe20000400000 */
[----:B------:R-:W-:Y:S01]  /*1e70*/  @!P0 FMUL R46, R46, 0.5 ;  /* 0x3f0000002e2e8820 */ /* 0x000fe20000400000 */
[----:B------:R-:W-:-:S02]  /*1e80*/  IADD3 R44, R26, -R45, RZ ;  /* 0x8000002d1a2c7210 */ /* 0x000fc40007ffe0ff */
[----:B------:R-:W-:Y:S01]  /*1e90*/  FFMA.FTZ R42, R42, R15, R42 ;  /* 0x0000000f2a2a7223 */ /* 0x000fe2000001002a */
[----:B------:R-:W-:Y:S01]  /*1ea0*/  IADD3 R15, -R45, 0x40800000, RZ ;  /* 0x408000002d0f7810 */ /* 0x000fe20007ffe1ff */
[----:B------:R-:W0:Y:S01]  /*1eb0*/  MUFU.EX2 R39, R46 ;  /* 0x0000002e00277308 */ /* 0x000e220000000800 */
[----:B------:R-:W-:-:S03]  /*1ec0*/  I2FP.F32.S32 R45, R45 ;  /* 0x0000002d002d7245 */ /* 0x000fc60000201400 */
[----:B------:R-:W-:Y:S02]  /*1ed0*/  FFMA.FTZ R15, R15, R0, -1 ;  /* 0xbf8000000f0f7423 */ /* 0x000fe40000010000 */
[----:B------:R-:W-:Y:S02]  /*1ee0*/  FMUL R45, R45, 1.1920928955078125e-07 ;  /* 0x340000002d2d7820 */ /* 0x000fe40000400000 */
[----:B------:R-:W-:-:S04]  /*1ef0*/  FADD R44, R44, R15 ;  /* 0x0000000f2c2c7221 */ /* 0x000fc80000000000 */
[----:B------:R-:W-:Y:S01]  /*1f00*/  FFMA.FTZ R15, R44, -R37, 0.10546888411045074463 ;  /* 0x3dd800122c0f7423 */ /* 0x000fe20000010825 */
[----:B0-----:R-:W-:-:S03]  /*1f10*/  @!P0 FMUL R39, R39, R39 ;  /* 0x0000002727278220 */ /* 0x001fc60000400000 */
[----:B------:R-:W-:-:S04]  /*1f20*/  FFMA.FTZ R15, R44, R15, -0.13229703903198242188 ;  /* 0xbe0778e02c0f7423 */ /* 0x000fc8000001000f */
[----:B------:R-:W-:-:S04]  /*1f30*/  FFMA.FTZ R15, R44, R15, 0.14491446316242218018 ;  /* 0x3e1464752c0f7423 */ /* 0x000fc8000001000f */
[----:B------:R-:W-:-:S04]  /*1f40*/  FFMA.FTZ R15, R44, R15, -0.16641564667224884033 ;  /* 0xbe2a68dd2c0f7423 */ /* 0x000fc8000001000f */
[----:B------:R-:W-:-:S04]  /*1f50*/  FFMA.FTZ R15, R44, R15, 0.19988867640495300293 ;  /* 0x3e4caf9e2c0f7423 */ /* 0x000fc8000001000f */
[----:B------:R-:W-:-:S04]  /*1f60*/  FFMA.FTZ R15, R44, R15, -0.25000196695327758789 ;  /* 0xbe8000422c0f7423 */ /* 0x000fc8000001000f */
[----:B------:R-:W-:-:S04]  /*1f70*/  FFMA.FTZ R15, R44, R15, 0.33333510160446166992 ;  /* 0x3eaaaae62c0f7423 */ /* 0x000fc8000001000f */
[----:B------:R-:W-:-:S04]  /*1f80*/  FFMA.FTZ R15, R44, R15, -0.5 ;  /* 0xbf0000002c0f7423 */ /* 0x000fc8000001000f */
[----:B------:R-:W-:-:S04]  /*1f90*/  FMUL R15, R44, R15 ;  /* 0x0000000f2c0f7220 */ /* 0x000fc80000400000 */
[----:B------:R-:W-:Y:S01]  /*1fa0*/  FFMA.FTZ R44, R44, R15, R44 ;  /* 0x0000000f2c2c7223 */ /* 0x000fe2000001002c */
[----:B------:R-:W-:Y:S01]  /*1fb0*/  FMUL R15, R24, 1.1920928955078125e-07 ;  /* 0x34000000180f7820 */ /* 0x000fe20000400000 */
[----:B------:R-:W-:-:S03]  /*1fc0*/  FADD.FTZ.RZ R24, R39, 1 ;  /* 0x3f80000027187421 */ /* 0x000fc6000001c000 */
[----:B------:R-:W-:Y:S02]  /*1fd0*/  FFMA.FTZ R15, R15, 0.69314718246459960938, R40 ;  /* 0x3f3172180f0f7823 */ /* 0x000fe40000010028 */
[----:B------:R-:W-:-:S04]  /*1fe0*/  IADD3 R24, R24, -0x3f400000, RZ ;  /* 0xc0c0000018187810 */ /* 0x000fc80007ffe0ff */
[----:B------:R-:W-:Y:S01]  /*1ff0*/  LOP3.LUT R40, R24, 0xff800000, RZ, 0xc0, !PT ;  /* 0xff80000018287812 */ /* 0x000fe200078ec0ff */
[----:B------:R-:W-:-:S03]  /*2000*/  FMUL R24, R23, 1.1920928955078125e-07 ;  /* 0x3400000017187820 */ /* 0x000fc60000400000 */
[----:B------:R-:W-:Y:S01]  /*2010*/  IADD3 R33, -R40, 0x40800000, RZ ;  /* 0x4080000028217810 */ /* 0x000fe20007ffe1ff */
[----:B------:R-:W-:Y:S01]  /*2020*/  FFMA.FTZ R27, R24, 0.69314718246459960938, R27 ;  /* 0x3f317218181b7823 */ /* 0x000fe2000001001b */
[----:B------:R-:W-:-:S03]  /*2030*/  IADD3 R46, R39, -R40, RZ ;  /* 0x80000028272e7210 */ /* 0x000fc60007ffe0ff */
[----:B------:R-:W-:-:S04]  /*2040*/  FFMA.FTZ R33, R33, R0, -1 ;  /* 0xbf80000021217423 */ /* 0x000fc80000010000 */
        /* <DEDUP_REMOVED lines=14> */
[----:B------:R-:W-:Y:S01]  /*2130*/  FMUL R23, R14, 1.1920928955078125e-07 ;  /* 0x340000000e177820 */ /* 0x000fe20000400000 */
[----:B0-----:R-:W-:Y:S01]  /*2140*/  @!P0 FMUL R24, R24, R24 ;  /* 0x0000001818188220 */ /* 0x001fe20000400000 */
[----:B------:R-:W-:Y:S01]  /*2150*/  ISETP.GE.U32.AND P0, PT, R50, 0x7f800000, PT ;  /* 0x7f8000003200780c */ /* 0x000fe20003f06070 */
[----:B------:R-:W-:Y:S01]  /*2160*/  FFMA.FTZ R46, R46, R47, R46 ;  /* 0x0000002f2e2e7223 */ /* 0x000fe2000001002e */
[----:B------:R-:W-:Y:S01]  /*2170*/  FFMA.FTZ R14, R23, 0.69314718246459960938, R42 ;  /* 0x3f317218170e7823 */ /* 0x000fe2000001002a */
[----:B------:R-:W-:-:S05]  /*2180*/  FADD.FTZ.RZ R23, R24, 1 ;  /* 0x3f80000018177421 */ /* 0x000fca000001c000 */
[----:B------:R-:W-:Y:S01]  /*2190*/  IADD3 R33, R23, -0x3f400000, RZ ;  /* 0xc0c0000017217810 */ /* 0x000fe20007ffe0ff */
[----:B------:R-:W-:-:S03]  /*21a0*/  FFMA.FTZ R23, R45, 0.69314718246459960938, R44 ;  /* 0x3f3172182d177823 */ /* 0x000fc6000001002c */
[----:B------:R-:W-:Y:S01]  /*21b0*/  LOP3.LUT R45, R33, 0xff800000, RZ, 0xc0, !PT ;  /* 0xff800000212d7812 */ /* 0x000fe200078ec0ff */
[----:B------:R-:W-:Y:S06]  /*21c0*/  @!P0 BRA `(.L_x_11) ;  /* 0x0000000000148947 */ /* 0x000fec0003800000 */
[----:B------:R-:W-:-:S13]  /*21d0*/  ISETP.GE.AND P0, PT, R50, -0x407fffff, PT ;  /* 0xbf8000013200780c */ /* 0x000fda0003f06270 */
[----:B------:R-:W-:-:S05]  /*21e0*/  @P0 MOV R33, 0x7f800000 ;  /* 0x7f80000000210802 */ /* 0x000fca0000000f00 */
[C---:B------:R-:W-:Y:S01]  /*21f0*/  @P0 FFMA.FTZ R52, R50.reuse, R33, +INF ;  /* 0x7f80000032340423 */ /* 0x040fe20000010021 */
[----:B------:R-:W-:-:S04]  /*2200*/  FSETP.NEU.AND P0, PT, R50, RZ, PT ;  /* 0x000000ff3200720b */ /* 0x000fc80003f0d000 */
[----:B------:R-:W-:-:S09]  /*2210*/  FSEL R52, R52, -RZ, P0 ;  /* 0x800000ff34347208 */ /* 0x000fd20000000000 */
.L_x_11:
[----:B------:R-:W-:Y:S05]  /*2220*/  BSYNC B0 ;  /* 0x0000000000007941 */ /* 0x000fea0003800000 */
.L_x_10:
[----:B------:R-:W-:Y:S01]  /*2230*/  IADD3 R33, -R45, 0x40800000, RZ ;  /* 0x408000002d217810 */ /* 0x000fe20007ffe1ff */
[----:B------:R-:W-:Y:S01]  /*2240*/  FMUL R47, R11, 1.4426950216293334961 ;  /* 0x3fb8aa3b0b2f7820 */ /* 0x000fe20000400000 */
[----:B------:R-:W-:Y:S01]  /*2250*/  ISETP.GE.U32.AND P2, PT, R54, 0x7f800000, PT ;  /* 0x7f8000003600780c */ /* 0x000fe20003f46070 */
[----:B------:R-:W-:Y:S01]  /*2260*/  BSSY B0, `(.L_x_12) ;  /* 0x000002f000007945 */ /* 0x000fe20003800000 */
[----:B------:R-:W-:Y:S01]  /*2270*/  I2FP.F32.S32 R51, R51 ;  /* 0x0000003300337245 */ /* 0x000fe20000201400 */
[----:B------:R-:W-:Y:S01]  /*2280*/  FFMA.FTZ R42, R33, R0, -1 ;  /* 0xbf800000212a7423 */ /* 0x000fe20000010000 */
[----:B------:R-:W-:Y:S02]  /*2290*/  IADD3 R33, R24, -R45, RZ ;  /* 0x8000002d18217210 */ /* 0x000fe40007ffe0ff */
[----:B------:R-:W-:Y:S01]  /*22a0*/  FSETP.GEU.AND P0, PT, R47, -126, PT ;  /* 0xc2fc00002f00780b */ /* 0x000fe20003f0e000 */
[----:B------:R-:W-:Y:S01]  /*22b0*/  FMUL R50, R51, 1.1920928955078125e-07 ;  /* 0x3400000033327820 */ /* 0x000fe20000400000 */
[----:B------:R-:W-:Y:S01]  /*22c0*/  ISETP.GE.U32.AND P3, PT, R21, 0x7f800000, PT ;  /* 0x7f8000001500780c */ /* 0x000fe20003f66070 */
[----:B------:R-:W-:Y:S01]  /*22d0*/  FADD R42, R33, R42 ;  /* 0x0000002a212a7221 */ /* 0x000fe20000000000 */
[----:B------:R-:W-:Y:S01]  /*22e0*/  ISETP.GE.U32.AND P1, PT, R22, 0x7f800000, PT ;  /* 0x7f8000001600780c */ /* 0x000fe20003f26070 */
[----:B------:R-:W-:-:S02]  /*22f0*/  FFMA.FTZ R49, R50, 0.69314718246459960938, R49 ;  /* 0x3f31721832317823 */ /* 0x000fc40000010031 */
[----:B------:R-:W-:-:S04]  /*2300*/  FFMA.FTZ R33, R42, -R37, 0.10546888411045074463 ;  /* 0x3dd800122a217423 */ /* 0x000fc80000010825 */
[C---:B------:R-:W-:Y:S02]  /*2310*/  FFMA.FTZ R33, R42.reuse, R33, -0.13229703903198242188 ;  /* 0xbe0778e02a217423 */ /* 0x040fe40000010021 */
[----:B------:R-:W-:Y:S02]  /*2320*/  @!P0 FMUL R47, R47, 0.5 ;  /* 0x3f0000002f2f8820 */ /* 0x000fe40000400000 */
[----:B------:R-:W-:-:S04]  /*2330*/  FFMA.FTZ R33, R42, R33, 0.14491446316242218018 ;  /* 0x3e1464752a217423 */ /* 0x000fc80000010021 */
[----:B------:R-:W-:-:S04]  /*2340*/  FFMA.FTZ R33, R42, R33, -0.16641564667224884033 ;  /* 0xbe2a68dd2a217423 */ /* 0x000fc80000010021 */
[C---:B------:R-:W-:Y:S02]  /*2350*/  FFMA.FTZ R53, R42.reuse, R33, 0.19988867640495300293 ;  /* 0x3e4caf9e2a357423 */ /* 0x040fe40000010021 */
[----:B------:R-:W0:Y:S02]  /*2360*/  MUFU.EX2 R33, R47 ;  /* 0x0000002f00217308 */ /* 0x000e240000000800 */
[----:B------:R-:W-:-:S04]  /*2370*/  FFMA.FTZ R53, R42, R53, -0.25000196695327758789 ;  /* 0xbe8000422a357423 */ /* 0x000fc80000010035 */
[----:B------:R-:W-:-:S04]  /*2380*/  FFMA.FTZ R53, R42, R53, 0.33333510160446166992 ;  /* 0x3eaaaae62a357423 */ /* 0x000fc80000010035 */
[----:B------:R-:W-:-:S04]  /*2390*/  FFMA.FTZ R53, R42, R53, -0.5 ;  /* 0xbf0000002a357423 */ /* 0x000fc80000010035 */
[----:B------:R-:W-:Y:S01]  /*23a0*/  FMUL R53, R42, R53 ;  /* 0x000000352a357220 */ /* 0x000fe20000400000 */
[----:B0-----:R-:W-:Y:S01]  /*23b0*/  @!P0 FMUL R33, R33, R33 ;  /* 0x0000002121218220 */ /* 0x001fe20000400000 */
[----:B------:R-:W-:Y:S02]  /*23c0*/  ISETP.GE.U32.AND P0, PT, R20, 0x7f800000, PT ;  /* 0x7f8000001400780c */ /* 0x000fe40003f06070 */
[----:B------:R-:W-:Y:S01]  /*23d0*/  FFMA.FTZ R42, R42, R53, R42 ;  /* 0x000000352a2a7223 */ /* 0x000fe2000001002a */
[----:B------:R-:W-:-:S05]  /*23e0*/  FADD.FTZ.RZ R44, R33, 1 ;  /* 0x3f800000212c7421 */ /* 0x000fca000001c000 */
[----:B------:R-:W-:-:S04]  /*23f0*/  IADD3 R44, R44, -0x3f400000, RZ ;  /* 0xc0c000002c2c7810 */ /* 0x000fc80007ffe0ff */
[----:B------:R-:W-:-:S04]  /*2400*/  LOP3.LUT R44, R44, 0xff800000, RZ, 0xc0, !PT ;  /* 0xff8000002c2c7812 */ /* 0x000fc800078ec0ff */
[----:B------:R-:W-:-:S05]  /*2410*/  IADD3 R53, -R44, 0x40800000, RZ ;  /* 0x408000002c357810 */ /* 0x000fca0007ffe1ff */
[----:B------:R-:W-:Y:S01]  /*2420*/  FFMA.FTZ R53, R53, R0, -1 ;  /* 0xbf80000035357423 */ /* 0x000fe20000010000 */
[----:B------:R-:W-:-:S05]  /*2430*/  IADD3 R0, R33, -R44, RZ ;  /* 0x8000002c21007210 */ /* 0x000fca0007ffe0ff */
        /* <DEDUP_REMOVED lines=11> */
[----:B------:R-:W-:Y:S06]  /*24f0*/  @!P2 BRA `(.L_x_13) ;  /* 0x000000000014a947 */ /* 0x000fec0003800000 */
[----:B------:R-:W-:-:S13]  /*2500*/  ISETP.GE.AND P2, PT, R54, -0x407fffff, PT ;  /* 0xbf8000013600780c */ /* 0x000fda0003f46270 */
[----:B------:R-:W-:-:S05]  /*2510*/  @P2 MOV R37, 0x7f800000 ;  /* 0x7f80000000252802 */ /* 0x000fca0000000f00 */
[C---:B------:R-:W-:Y:S01]  /*2520*/  @P2 FFMA.FTZ R49, R54.reuse, R37, +INF ;  /* 0x7f80000036312423 */ /* 0x040fe20000010025 */
[----:B------:R-:W-:-:S04]  /*2530*/  FSETP.NEU.AND P2, PT, R54, RZ, PT ;  /* 0x000000ff3600720b */ /* 0x000fc80003f4d000 */
[----:B------:R-:W-:-:S09]  /*2540*/  FSEL R49, R49, -RZ, P2 ;  /* 0x800000ff31317208 */ /* 0x000fd20001000000 */
.L_x_13:
[----:B------:R-:W-:Y:S05]  /*2550*/  BSYNC B0 ;  /* 0x0000000000007941 */ /* 0x000fea0003800000 */
.L_x_12:
[----:B------:R-:W-:Y:S04]  /*2560*/  BSSY B0, `(.L_x_14) ;  /* 0x0000007000007945 */ /* 0x000fe80003800000 */
[----:B------:R-:W-:Y:S05]  /*2570*/  @!P3 BRA `(.L_x_15) ;  /* 0x000000000014b947 */ /* 0x000fea0003800000 */
[----:B------:R-:W-:-:S13]  /*2580*/  ISETP.GE.AND P2, PT, R21, -0x407fffff, PT ;  /* 0xbf8000011500780c */ /* 0x000fda0003f46270 */
[----:B------:R-:W-:-:S05]  /*2590*/  @P2 MOV R50, 0x7f800000 ;  /* 0x7f80000000322802 */ /* 0x000fca0000000f00 */
[C---:B------:R-:W-:Y:S01]  /*25a0*/  @P2 FFMA.FTZ R15, R21.reuse, R50, +INF ;  /* 0x7f800000150f2423 */ /* 0x040fe20000010032 */
[----:B------:R-:W-:-:S04]  /*25b0*/  FSETP.NEU.AND P2, PT, R21, RZ, PT ;  /* 0x000000ff1500720b */ /* 0x000fc80003f4d000 */
[----:B------:R-:W-:-:S09]  /*25c0*/  FSEL R15, R15, -RZ, P2 ;  /* 0x800000ff0f0f7208 */ /* 0x000fd20001000000 */
.L_x_15:
[----:B------:R-:W-:Y:S05]  /*25d0*/  BSYNC B0 ;  /* 0x0000000000007941 */ /* 0x000fea0003800000 */
.L_x_14:
[----:B------:R-:W-:Y:S04]  /*25e0*/  BSSY B0, `(.L_x_16) ;  /* 0x0000007000007945 */ /* 0x000fe80003800000 */
[----:B------:R-:W-:Y:S05]  /*25f0*/  @!P0 BRA `(.L_x_17) ;  /* 0x0000000000148947 */ /* 0x000fea0003800000 */
[----:B------:R-:W-:-:S13]  /*2600*/  ISETP.GE.AND P0, PT, R20, -0x407fffff, PT ;  /* 0xbf8000011400780c */ /* 0x000fda0003f06270 */
[----:B------:R-:W-:-:S05]  /*2610*/  @P0 MOV R21, 0x7f800000 ;  /* 0x7f80000000150802 */ /* 0x000fca0000000f00 */
[C---:B------:R-:W-:Y:S01]  /*2620*/  @P0 FFMA.FTZ R38, R20.reuse, R21, +INF ;  /* 0x7f80000014260423 */ /* 0x040fe20000010015 */
[----:B------:R-:W-:-:S04]  /*2630*/  FSETP.NEU.AND P0, PT, R20, RZ, PT ;  /* 0x000000ff1400720b */ /* 0x000fc80003f0d000 */
[----:B------:R-:W-:-:S09]  /*2640*/  FSEL R38, R38, -RZ, P0 ;  /* 0x800000ff26267208 */ /* 0x000fd20000000000 */
.L_x_17:
[----:B------:R-:W-:Y:S05]  /*2650*/  BSYNC B0 ;  /* 0x0000000000007941 */ /* 0x000fea0003800000 */
.L_x_16:
[----:B------:R-:W-:Y:S04]  /*2660*/  BSSY B0, `(.L_x_18) ;  /* 0x0000007000007945 */ /* 0x000fe80003800000 */
[----:B------:R-:W-:Y:S05]  /*2670*/  @!P1 BRA `(.L_x_19) ;  /* 0x0000000000149947 */ /* 0x000fea0003800000 */
[----:B------:R-:W-:-:S13]  /*2680*/  ISETP.GE.AND P0, PT, R22, -0x407fffff, PT ;  /* 0xbf8000011600780c */ /* 0x000fda0003f06270 */
[----:B------:R-:W-:-:S05]  /*2690*/  @P0 MOV R21, 0x7f800000 ;  /* 0x7f80000000150802 */ /* 0x000fca0000000f00 */
[C---:B------:R-:W-:Y:S01]  /*26a0*/  @P0 FFMA.FTZ R27, R22.reuse, R21, +INF ;  /* 0x7f800000161b0423 */ /* 0x040fe20000010015 */
[----:B------:R-:W-:-:S04]  /*26b0*/  FSETP.NEU.AND P0, PT, R22, RZ, PT ;  /* 0x000000ff1600720b */ /* 0x000fc80003f0d000 */
[----:B------:R-:W-:-:S09]  /*26c0*/  FSEL R27, R27, -RZ, P0 ;  /* 0x800000ff1b1b7208 */ /* 0x000fd20000000000 */
.L_x_19:
[----:B------:R-:W-:Y:S05]  /*26d0*/  BSYNC B0 ;  /* 0x0000000000007941 */ /* 0x000fea0003800000 */
.L_x_18:
[----:B------:R-:W-:Y:S01]  /*26e0*/  ISETP.GE.U32.AND P6, PT, R6, 0x7f800000, PT ;  /* 0x7f8000000600780c */ /* 0x000fe20003fc6070 */
[----:B------:R-:W-:Y:S01]  /*26f0*/  BSSY B0, `(.L_x_20) ;  /* 0x0000019000007945 */ /* 0x000fe20003800000 */
[----:B------:R-:W-:Y:S02]  /*2700*/  I2FP.F32.S32 R40, R40 ;  /* 0x0000002800287245 */ /* 0x000fe40000201400 */
[----:B------:R-:W-:Y:S02]  /*2710*/  I2FP.F32.S32 R45, R45 ;  /* 0x0000002d002d7245 */ /* 0x000fe40000201400 */
[----:B------:R-:W-:Y:S01]  /*2720*/  I2FP.F32.S32 R44, R44 ;  /* 0x0000002c002c7245 */ /* 0x000fe20000201400 */
[----:B------:R-:W-:Y:S01]  /*2730*/  FMUL R21, R40, 1.1920928955078125e-07 ;  /* 0x3400000028157820 */ /* 0x000fe20000400000 */
[----:B------:R-:W-:Y:S01]  /*2740*/  I2FP.F32.S32 R41, R41 ;  /* 0x0000002900297245 */ /* 0x000fe20000201400 */
[----:B------:R-:W-:Y:S01]  /*2750*/  FMUL R45, R45, 1.1920928955078125e-07 ;  /* 0x340000002d2d7820 */ /* 0x000fe20000400000 */
[----:B------:R-:W-:Y:S01]  /*2760*/  FSETP.GT.AND P0, PT, R28, 20, PT ;  /* 0x41a000001c00780b */ /* 0x000fe20003f04000 */
[----:B------:R-:W-:Y:S01]  /*2770*/  FMUL R37, R44, 1.1920928955078125e-07 ;  /* 0x340000002c257820 */ /* 0x000fe20000400000 */
[----:B------:R-:W-:Y:S01]  /*2780*/  FFMA.FTZ R22, R21, 0.69314718246459960938, R46 ;  /* 0x3f31721815167823 */ /* 0x000fe2000001002e */
[----:B------:R-:W-:Y:S01]  /*2790*/  FMUL R41, R41, 1.1920928955078125e-07 ;  /* 0x3400000029297820 */ /* 0x000fe20000400000 */
[----:B------:R-:W-:Y:S01]  /*27a0*/  ISETP.GE.U32.AND P1, PT, R7, 0x7f800000, PT ;  /* 0x7f8000000700780c */ /* 0x000fe20003f26070 */
[----:B------:R-:W-:Y:S01]  /*27b0*/  FFMA.FTZ R21, R45, 0.69314718246459960938, R42 ;  /* 0x3f3172182d157823 */ /* 0x000fe2000001002a */
[----:B------:R-:W-:Y:S01]  /*27c0*/  ISETP.GE.U32.AND P2, PT, R26, 0x7f800000, PT ;  /* 0x7f8000001a00780c */ /* 0x000fe20003f46070 */
[----:B------:R-:W-:Y:S01]  /*27d0*/  FFMA.FTZ R20, R37, 0.69314718246459960938, R0 ;  /* 0x3f31721825147823 */ /* 0x000fe20000010000 */
[----:B------:R-:W-:Y:S01]  /*27e0*/  ISETP.GE.U32.AND P3, PT, R39, 0x7f800000, PT ;  /* 0x7f8000002700780c */ /* 0x000fe20003f66070 */
[----:B------:R-:W-:Y:S01]  /*27f0*/  FFMA.FTZ R34, R41, 0.69314718246459960938, R34 ;  /* 0x3f31721829227823 */ /* 0x000fe20000010022 */
[----:B------:R-:W-:-:S02]  /*2800*/  ISETP.GE.U32.AND P4, PT, R24, 0x7f800000, PT ;  /* 0x7f8000001800780c */ /* 0x000fc40003f86070 */
[----:B------:R-:W-:Y:S01]  /*2810*/  ISETP.GE.U32.AND P5, PT, R33, 0x7f800000, PT ;  /* 0x7f8000002100780c */ /* 0x000fe20003fa6070 */
[----:B------:R-:W-:-:S12]  /*2820*/  @!P6 BRA `(.L_x_21) ;  /* 0x000000000014e947 */ /* 0x000fd80003800000 */
[----:B------:R-:W-:-:S13]  /*2830*/  ISETP.GE.AND P6, PT, R6, -0x407fffff, PT ;  /* 0xbf8000010600780c */ /* 0x000fda0003fc6270 */
[----:B------:R-:W-:-:S05]  /*2840*/  @P6 MOV R37, 0x7f800000 ;  /* 0x7f80000000256802 */ /* 0x000fca0000000f00 */
[C---:B------:R-:W-:Y:S01]  /*2850*/  @P6 FFMA.FTZ R34, R6.reuse, R37, +INF ;  /* 0x7f80000006226423 */ /* 0x040fe20000010025 */
[----:B------:R-:W-:-:S04]  /*2860*/  FSETP.NEU.AND P6, PT, R6, RZ, PT ;  /* 0x000000ff0600720b */ /* 0x000fc80003fcd000 */
[----:B------:R-:W-:-:S09]  /*2870*/  FSEL R34, R34, -RZ, P6 ;  /* 0x800000ff22227208 */ /* 0x000fd20003000000 */
.L_x_21:
[----:B------:R-:W-:Y:S05]  /*2880*/  BSYNC B0 ;  /* 0x0000000000007941 */ /* 0x000fea0003800000 */
.L_x_20:
[----:B------:R-:W-:Y:S04]  /*2890*/  BSSY B0, `(.L_x_22) ;  /* 0x0000007000007945 */ /* 0x000fe80003800000 */
[----:B------:R-:W-:Y:S05]  /*28a0*/  @!P1 BRA `(.L_x_23) ;  /* 0x0000000000149947 */ /* 0x000fea0003800000 */
[C---:B------:R-:W-:Y:S02]  /*28b0*/  ISETP.GE.AND P1, PT, R7.reuse, -0x407fffff, PT ;  /* 0xbf8000010700780c */ /* 0x040fe40003f26270 */
[----:B------:R-:W-:-:S11]  /*28c0*/  FSETP.NEU.AND P6, PT, R7, RZ, PT ;  /* 0x000000ff0700720b */ /* 0x000fd60003fcd000 */
[----:B------:R-:W-:-:S05]  /*28d0*/  @P1 MOV R0, 0x7f800000 ;  /* 0x7f80000000001802 */ /* 0x000fca0000000f00 */
[----:B------:R-:W-:-:S05]  /*28e0*/  @P1 FFMA.FTZ R14, R7, R0, +INF ;  /* 0x7f800000070e1423 */ /* 0x000fca0000010000 */
[----:B------:R-:W-:-:S07]  /*28f0*/  FSEL R14, R14, -RZ, P6 ;  /* 0x800000ff0e0e7208 */ /* 0x000fce0003000000 */
.L_x_23:
[----:B------:R-:W-:Y:S05]  /*2900*/  BSYNC B0 ;  /* 0x0000000000007941 */ /* 0x000fea0003800000 */
.L_x_22:
[----:B------:R-:W-:Y:S04]  /*2910*/  BSSY B0, `(.L_x_24) ;  /* 0x0000007000007945 */ /* 0x000fe80003800000 */
[----:B------:R-:W-:Y:S05]  /*2920*/  @!P2 BRA `(.L_x_25) ;  /* 0x000000000014a947 */ /* 0x000fea0003800000 */
[C---:B------:R-:W-:Y:S02]  /*2930*/  ISETP.GE.AND P1, PT, R26.reuse, -0x407fffff, PT ;  /* 0xbf8000011a00780c */ /* 0x040fe40003f26270 */
[----:B------:R-:W-:-:S11]  /*2940*/  FSETP.NEU.AND P2, PT, R26, RZ, PT ;  /* 0x000000ff1a00720b */ /* 0x000fd60003f4d000 */
[----:B------:R-:W-:-:S05]  /*2950*/  @P1 MOV R7, 0x7f800000 ;  /* 0x7f80000000071802 */ /* 0x000fca0000000f00 */
[----:B------:R-:W-:-:S05]  /*2960*/  @P1 FFMA.FTZ R23, R26, R7, +INF ;  /* 0x7f8000001a171423 */ /* 0x000fca0000010007 */
[----:B------:R-:W-:-:S07]  /*2970*/  FSEL R23, R23, -RZ, P2 ;  /* 0x800000ff17177208 */ /* 0x000fce0001000000 */
.L_x_25:
[----:B------:R-:W-:Y:S05]  /*2980*/  BSYNC B0 ;  /* 0x0000000000007941 */ /* 0x000fea0003800000 */
.L_x_24:
[----:B------:R-:W-:Y:S04]  /*2990*/  BSSY B0, `(.L_x_26) ;  /* 0x0000007000007945 */ /* 0x000fe80003800000 */
[----:B------:R-:W-:Y:S05]  /*29a0*/  @!P3 BRA `(.L_x_27) ;  /* 0x000000000014b947 */ /* 0x000fea0003800000 */
[C---:B------:R-:W-:Y:S02]  /*29b0*/  ISETP.GE.AND P1, PT, R39.reuse, -0x407fffff, PT ;  /* 0xbf8000012700780c */ /* 0x040fe40003f26270 */
[----:B------:R-:W-:-:S11]  /*29c0*/  FSETP.NEU.AND P2, PT, R39, RZ, PT ;  /* 0x000000ff2700720b */ /* 0x000fd60003f4d000 */
[----:B------:R-:W-:-:S05]  /*29d0*/  @P1 MOV R0, 0x7f800000 ;  /* 0x7f80000000001802 */ /* 0x000fca0000000f00 */
[----:B------:R-:W-:-:S05]  /*29e0*/  @P1 FFMA.FTZ R22, R39, R0, +INF ;  /* 0x7f80000027161423 */ /* 0x000fca0000010000 */
[----:B------:R-:W-:-:S07]  /*29f0*/  FSEL R22, R22, -RZ, P2 ;  /* 0x800000ff16167208 */ /* 0x000fce0001000000 */
.L_x_27:
[----:B------:R-:W-:Y:S05]  /*2a00*/  BSYNC B0 ;  /* 0x0000000000007941 */ /* 0x000fea0003800000 */
.L_x_26:
[----:B------:R-:W-:Y:S04]  /*2a10*/  BSSY B0, `(.L_x_28) ;  /* 0x0000007000007945 */ /* 0x000fe80003800000 */
[----:B------:R-:W-:Y:S05]  /*2a20*/  @!P4 BRA `(.L_x_29) ;  /* 0x000000000014c947 */ /* 0x000fea0003800000 */
[C---:B------:R-:W-:Y:S02]  /*2a30*/  ISETP.GE.AND P1, PT, R24.reuse, -0x407fffff, PT ;  /* 0xbf8000011800780c */ /* 0x040fe40003f26270 */
[----:B------:R-:W-:-:S11]  /*2a40*/  FSETP.NEU.AND P2, PT, R24, RZ, PT ;  /* 0x000000ff1800720b */ /* 0x000fd60003f4d000 */
[----:B------:R-:W-:-:S05]  /*2a50*/  @P1 MOV R7, 0x7f800000 ;  /* 0x7f80000000071802 */ /* 0x000fca0000000f00 */
[----:B------:R-:W-:-:S05]  /*2a60*/  @P1 FFMA.FTZ R21, R24, R7, +INF ;  /* 0x7f80000018151423 */ /* 0x000fca0000010007 */
[----:B------:R-:W-:-:S07]  /*2a70*/  FSEL R21, R21, -RZ, P2 ;  /* 0x800000ff15157208 */ /* 0x000fce0001000000 */
.L_x_29:
[----:B------:R-:W-:Y:S05]  /*2a80*/  BSYNC B0 ;  /* 0x0000000000007941 */ /* 0x000fea0003800000 */
.L_x_28:
[----:B------:R-:W-:Y:S04]  /*2a90*/  BSSY B0, `(.L_x_30) ;  /* 0x0000007000007945 */ /* 0x000fe80003800000 */
[----:B------:R-:W-:Y:S05]  /*2aa0*/  @!P5 BRA `(.L_x_31) ;  /* 0x000000000014d947 */ /* 0x000fea0003800000 */
[C---:B------:R-:W-:Y:S02]  /*2ab0*/  ISETP.GE.AND P1, PT, R33.reuse, -0x407fffff, PT ;  /* 0xbf8000012100780c */ /* 0x040fe40003f26270 */
[----:B------:R-:W-:-:S11]  /*2ac0*/  FSETP.NEU.AND P2, PT, R33, RZ, PT ;  /* 0x000000ff2100720b */ /* 0x000fd60003f4d000 */
[----:B------:R-:W-:-:S05]  /*2ad0*/  @P1 MOV R0, 0x7f800000 ;  /* 0x7f80000000001802 */ /* 0x000fca0000000f00 */
[----:B------:R-:W-:-:S05]  /*2ae0*/  @P1 FFMA.FTZ R20, R33, R0, +INF ;  /* 0x7f80000021141423 */ /* 0x000fca0000010000 */
[----:B------:R-:W-:-:S07]  /*2af0*/  FSEL R20, R20, -RZ, P2 ;  /* 0x800000ff14147208 */ /* 0x000fce0001000000 */
.L_x_31:
[----:B------:R-:W-:Y:S05]  /*2b00*/  BSYNC B0 ;  /* 0x0000000000007941 */ /* 0x000fea0003800000 */
.L_x_30:
[----:B------:R-:W-:Y:S01]  /*2b10*/  FSEL R25, R28, R25, P0 ;  /* 0x000000191c197208 */ /* 0x000fe20000000000 */
[----:B------:R-:W-:Y:S01]  /*2b20*/  BSSY B0, `(.L_x_32) ;  /* 0x0000018000007945 */ /* 0x000fe20003800000 */
[----:B------:R-:W-:Y:S02]  /*2b30*/  FSETP.GT.AND P0, PT, R29, 20, PT ;  /* 0x41a000001d00780b */ /* 0x000fe40003f04000 */
[----:B------:R-:W-:Y:S01]  /*2b40*/  FSETP.GT.AND P2, PT, R30, 20, PT ;  /* 0x41a000001e00780b */ /* 0x000fe20003f44000 */
[----:B------:R-:W-:Y:S01]  /*2b50*/  FADD.FTZ R26, |R25|, -RZ ;  /* 0x800000ff191a7221 */ /* 0x000fe20000010200 */
[----:B------:R-:W-:-:S04]  /*2b60*/  FSEL R6, R29, R48, P0 ;  /* 0x000000301d067208 */ /* 0x000fc80000000000 */
[----:B------:R-:W-:-:S13]  /*2b70*/  FSETP.GE.AND P1, PT, R26, 0.60000002384185791016, PT ;  /* 0x3f19999a1a00780b */ /* 0x000fda0003f26000 */
[----:B------:R-:W-:Y:S05]  /*2b80*/  @!P1 BRA `(.L_x_33) ;  /* 0x0000000000289947 */ /* 0x000fea0003800000 */
[C---:B------:R-:W-:Y:S01]  /*2b90*/  FMUL R0, R26.reuse, 2.8853900432586669922 ;  /* 0x4038aa3b1a007820 */ /* 0x040fe20000400000 */
[----:B------:R-:W-:Y:S01]  /*2ba0*/  HFMA2.MMA R7, -RZ, RZ, 1.875, 0 ;  /* 0x3f800000ff077435 */ /* 0x000fe200000001ff */
[----:B------:R-:W-:-:S04]  /*2bb0*/  FSETP.GE.AND P0, PT, R26, 9.010913848876953125, PT ;  /* 0x41102cb41a00780b */ /* 0x000fc80003f06000 */
[----:B------:R-:W0:Y:S02]  /*2bc0*/  MUFU.EX2 R0, R0 ;  /* 0x0000000000007308 */ /* 0x000e240000000800 */
[----:B0-----:R-:W-:-:S06]  /*2bd0*/  FADD R24, R0, 1 ;  /* 0x3f80000000187421 */ /* 0x001fcc0000000000 */
[----:B------:R-:W0:Y:S02]  /*2be0*/  MUFU.RCP R24, R24 ;  /* 0x0000001800187308 */ /* 0x000e240000001000 */
[----:B0-----:R-:W-:-:S05]  /*2bf0*/  FFMA.FTZ R7, R24, -2, R7 ;  /* 0xc000000018077823 */ /* 0x001fca0000010007 */
[----:B------:R-:W-:-:S04]  /*2c00*/  FSEL R7, R7, 1, !P0 ;  /* 0x3f80000007077808 */ /* 0x000fc80004000000 */
[----:B------:R-:W-:Y:S01]  /*2c10*/  LOP3.LUT R7, R7, 0x80000000, R25, 0xf8, !PT ;  /* 0x8000000007077812 */ /* 0x000fe200078ef819 */
[----:B------:R-:W-:Y:S06]  /*2c20*/  BRA `(.L_x_34) ;  /* 0x00000000001c7947 */ /* 0x000fec0003800000 */
.L_x_33:
[----:B------:R-:W-:Y:S01]  /*2c30*/  MOV R0, 0x3c80f082 ;  /* 0x3c80f08200007802 */ /* 0x000fe20000000f00 */
[----:B------:R-:W-:-:S04]  /*2c40*/  FMUL R7, R25, R25 ;  /* 0x0000001919077220 */ /* 0x000fc80000400000 */
[----:B------:R-:W-:-:S04]  /*2c50*/  FFMA.FTZ R0, R7, R0, -0.052303962409496307373 ;  /* 0xbd563cae07007423 */ /* 0x000fc80000010000 */
[----:B------:R-:W-:-:S04]  /*2c60*/  FFMA.FTZ R0, R7, R0, 0.1331529766321182251 ;  /* 0x3e08594107007423 */ /* 0x000fc80000010000 */
[----:B------:R-:W-:-:S04]  /*2c70*/  FFMA.FTZ R0, R7, R0, -0.33332768082618713379 ;  /* 0xbeaaa9ed07007423 */ /* 0x000fc80000010000 */
[----:B------:R-:W-:-:S04]  /*2c80*/  FFMA.FTZ R0, R7, R0, RZ ;  /* 0x0000000007007223 */ /* 0x000fc800000100ff */
[----:B------:R-:W-:-:S07]  /*2c90*/  FFMA.FTZ R7, R25, R0, R25 ;  /* 0x0000000019077223 */ /* 0x000fce0000010019 */
.L_x_34:
[----:B------:R-:W-:Y:S05]  /*2ca0*/  BSYNC B0 ;  /* 0x0000000000007941 */ /* 0x000fea0003800000 */
.L_x_32:
[----:B------:R-:W-:Y:S01]  /*2cb0*/  FADD.FTZ R37, |R6|, -RZ ;  /* 0x800000ff06257221 */ /* 0x000fe20000010200 */
[----:B------:R-:W-:Y:S01]  /*2cc0*/  BSSY B0, `(.L_x_35) ;  /* 0x0000016000007945 */ /* 0x000fe20003800000 */
[----:B------:R-:W-:Y:S02]  /*2cd0*/  FSETP.GT.AND P1, PT, R31, 20, PT ;  /* 0x41a000001f00780b */ /* 0x000fe40003f24000 */
[----:B------:R-:W-:Y:S02]  /*2ce0*/  FSEL R25, R30, R43, P2 ;  /* 0x0000002b1e197208 */ /* 0x000fe40001000000 */
        /* <DEDUP_REMOVED lines=12> */
.L_x_36:
[----:B------:R-:W-:Y:S01]  /*2db0*/  MOV R0, 0x3c80f082 ;  /* 0x3c80f08200007802 */ /* 0x000fe20000000f00 */
[----:B------:R-:W-:-:S04]  /*2dc0*/  FMUL R33, R6, R6 ;  /* 0x0000000606217220 */ /* 0x000fc80000400000 */
[----:B------:R-:W-:-:S04]  /*2dd0*/  FFMA.FTZ R0, R33, R0, -0.052303962409496307373 ;  /* 0xbd563cae21007423 */ /* 0x000fc80000010000 */
[----:B------:R-:W-:-:S04]  /*2de0*/  FFMA.FTZ R0, R33, R0, 0.1331529766321182251 ;  /* 0x3e08594121007423 */ /* 0x000fc80000010000 */
[----:B------:R-:W-:-:S04]  /*2df0*/  FFMA.FTZ R0, R33, R0, -0.33332768082618713379 ;  /* 0xbeaaa9ed21007423 */ /* 0x000fc80000010000 */
[----:B------:R-:W-:-:S04]  /*2e00*/  FFMA.FTZ R33, R33, R0, RZ ;  /* 0x0000000021217223 */ /* 0x000fc800000100ff */
[----:B------:R-:W-:-:S07]  /*2e10*/  FFMA.FTZ R6, R6, R33, R6 ;  /* 0x0000002106067223 */ /* 0x000fce0000010006 */
.L_x_37:
[----:B------:R-:W-:Y:S05]  /*2e20*/  BSYNC B0 ;  /* 0x0000000000007941 */ /* 0x000fea0003800000 */
.L_x_35:
        /* <DEDUP_REMOVED lines=16> */
.L_x_39:
[----:B------:R-:W-:Y:S01]  /*2f30*/  MOV R0, 0x3c80f082 ;  /* 0x3c80f08200007802 */ /* 0x000fe20000000f00 */
[----:B------:R-:W-:-:S04]  /*2f40*/  FMUL R33, R25, R25 ;  /* 0x0000001919217220 */ /* 0x000fc80000400000 */
[----:B------:R-:W-:-:S04]  /*2f50*/  FFMA.FTZ R0, R33, R0, -0.052303962409496307373 ;  /* 0xbd563cae21007423 */ /* 0x000fc80000010000 */
[----:B------:R-:W-:-:S04]  /*2f60*/  FFMA.FTZ R0, R33, R0, 0.1331529766321182251 ;  /* 0x3e08594121007423 */ /* 0x000fc80000010000 */
[----:B------:R-:W-:-:S04]  /*2f70*/  FFMA.FTZ R0, R33, R0, -0.33332768082618713379 ;  /* 0xbeaaa9ed21007423 */ /* 0x000fc80000010000 */
[----:B------:R-:W-:-:S04]  /*2f80*/  FFMA.FTZ R0, R33, R0, RZ ;  /* 0x0000000021007223 */ /* 0x000fc800000100ff */
[----:B------:R-:W-:-:S07]  /*2f90*/  FFMA.FTZ R25, R25, R0, R25 ;  /* 0x0000000019197223 */ /* 0x000fce0000010019 */
.L_x_40:
[----:B------:R-:W-:Y:S05]  /*2fa0*/  BSYNC B0 ;  /* 0x0000000000007941 */ /* 0x000fea0003800000 */
.L_x_38:
        /* <DEDUP_REMOVED lines=16> */
.L_x_42:
[----:B------:R-:W-:Y:S01]  /*30b0*/  MOV R0, 0x3c80f082 ;  /* 0x3c80f08200007802 */ /* 0x000fe20000000f00 */
[----:B------:R-:W-:-:S04]  /*30c0*/  FMUL R35, R24, R24 ;  /* 0x0000001818237220 */ /* 0x000fc80000400000 */
[----:B------:R-:W-:-:S04]  /*30d0*/  FFMA.FTZ R0, R35, R0, -0.052303962409496307373 ;  /* 0xbd563cae23007423 */ /* 0x000fc80000010000 */
[----:B------:R-:W-:-:S04]  /*30e0*/  FFMA.FTZ R0, R35, R0, 0.1331529766321182251 ;  /* 0x3e08594123007423 */ /* 0x000fc80000010000 */
[----:B------:R-:W-:-:S04]  /*30f0*/  FFMA.FTZ R0, R35, R0, -0.33332768082618713379 ;  /* 0xbeaaa9ed23007423 */ /* 0x000fc80000010000 */
[----:B------:R-:W-:-:S04]  /*3100*/  FFMA.FTZ R35, R35, R0, RZ ;  /* 0x0000000023237223 */ /* 0x000fc800000100ff */
[----:B------:R-:W-:-:S07]  /*3110*/  FFMA.FTZ R24, R24, R35, R24 ;  /* 0x0000002318187223 */ /* 0x000fce0000010018 */
.L_x_43:
[----:B------:R-:W-:Y:S05]  /*3120*/  BSYNC B0 ;  /* 0x0000000000007941 */ /* 0x000fea0003800000 */
.L_x_41:
        /* <DEDUP_REMOVED lines=16> */
.L_x_45:
[----:B------:R-:W-:Y:S01]  /*3230*/  MOV R0, 0x3c80f082 ;  /* 0x3c80f08200007802 */ /* 0x000fe20000000f00 */
[----:B------:R-:W-:-:S04]  /*3240*/  FMUL R35, R33, R33 ;  /* 0x0000002121237220 */ /* 0x000fc80000400000 */
[----:B------:R-:W-:-:S04]  /*3250*/  FFMA.FTZ R0, R35, R0, -0.052303962409496307373 ;  /* 0xbd563cae23007423 */ /* 0x000fc80000010000 */
[----:B------:R-:W-:-:S04]  /*3260*/  FFMA.FTZ R0, R35, R0, 0.1331529766321182251 ;  /* 0x3e08594123007423 */ /* 0x000fc80000010000 */
[----:B------:R-:W-:-:S04]  /*3270*/  FFMA.FTZ R0, R35, R0, -0.33332768082618713379 ;  /* 0xbeaaa9ed23007423 */ /* 0x000fc80000010000 */
[----:B------:R-:W-:-:S04]  /*3280*/  FFMA.FTZ R0, R35, R0, RZ ;  /* 0x0000000023007223 */ /* 0x000fc800000100ff */
[----:B------:R-:W-:-:S07]  /*3290*/  FFMA.FTZ R33, R33, R0, R33 ;  /* 0x0000000021217223 */ /* 0x000fce0000010021 */
.L_x_46:
[----:B------:R-:W-:Y:S05]  /*32a0*/  BSYNC B0 ;  /* 0x0000000000007941 */ /* 0x000fea0003800000 */
.L_x_44:
        /* <DEDUP_REMOVED lines=16> */
.L_x_48:
[----:B------:R-:W-:Y:S01]  /*33b0*/  MOV R0, 0x3c80f082 ;  /* 0x3c80f08200007802 */ /* 0x000fe20000000f00 */
[----:B------:R-:W-:-:S04]  /*33c0*/  FMUL R35, R26, R26 ;  /* 0x0000001a1a237220 */ /* 0x000fc80000400000 */
[----:B------:R-:W-:-:S04]  /*33d0*/  FFMA.FTZ R0, R35, R0, -0.052303962409496307373 ;  /* 0xbd563cae23007423 */ /* 0x000fc80000010000 */
[----:B------:R-:W-:-:S04]  /*33e0*/  FFMA.FTZ R0, R35, R0, 0.1331529766321182251 ;  /* 0x3e08594123007423 */ /* 0x000fc80000010000 */
[----:B------:R-:W-:-:S04]  /*33f0*/  FFMA.FTZ R0, R35, R0, -0.33332768082618713379 ;  /* 0xbeaaa9ed23007423 */ /* 0x000fc80000010000 */
[----:B------:R-:W-:-:S04]  /*3400*/  FFMA.FTZ R35, R35, R0, RZ ;  /* 0x0000000023237223 */ /* 0x000fc800000100ff */
[----:B------:R-:W-:-:S07]  /*3410*/  FFMA.FTZ R26, R26, R35, R26 ;  /* 0x000000231a1a7223 */ /* 0x000fce000001001a */
.L_x_49:
[----:B------:R-:W-:Y:S05]  /*3420*/  BSYNC B0 ;  /* 0x0000000000007941 */ /* 0x000fea0003800000 */
.L_x_47:
        /* <DEDUP_REMOVED lines=16> */
.L_x_51:
[----:B------:R-:W-:Y:S01]  /*3530*/  MOV R0, 0x3c80f082 ;  /* 0x3c80f08200007802 */ /* 0x000fe20000000f00 */
[----:B------:R-:W-:-:S04]  /*3540*/  FMUL R15, R49, R49 ;  /* 0x00000031310f7220 */ /* 0x000fc80000400000 */
[----:B------:R-:W-:-:S04]  /*3550*/  FFMA.FTZ R0, R15, R0, -0.052303962409496307373 ;  /* 0xbd563cae0f007423 */ /* 0x000fc80000010000 */
[----:B------:R-:W-:-:S04]  /*3560*/  FFMA.FTZ R0, R15, R0, 0.1331529766321182251 ;  /* 0x3e0859410f007423 */ /* 0x000fc80000010000 */
[----:B------:R-:W-:-:S04]  /*3570*/  FFMA.FTZ R0, R15, R0, -0.33332768082618713379 ;  /* 0xbeaaa9ed0f007423 */ /* 0x000fc80000010000 */
[----:B------:R-:W-:-:S04]  /*3580*/  FFMA.FTZ R0, R15, R0, RZ ;  /* 0x000000000f007223 */ /* 0x000fc800000100ff */
[----:B------:R-:W-:-:S07]  /*3590*/  FFMA.FTZ R15, R49, R0, R49 ;  /* 0x00000000310f7223 */ /* 0x000fce0000010031 */
.L_x_52:
[----:B------:R-:W-:Y:S05]  /*35a0*/  BSYNC B0 ;  /* 0x0000000000007941 */ /* 0x000fea0003800000 */
.L_x_50:
        /* <DEDUP_REMOVED lines=16> */
.L_x_54:
[----:B------:R-:W-:Y:S01]  /*36b0*/  MOV R0, 0x3c80f082 ;  /* 0x3c80f08200007802 */ /* 0x000fe20000000f00 */
[----:B------:R-:W-:-:S04]  /*36c0*/  FMUL R37, R35, R35 ;  /* 0x0000002323257220 */ /* 0x000fc80000400000 */
[----:B------:R-:W-:-:S04]  /*36d0*/  FFMA.FTZ R0, R37, R0, -0.052303962409496307373 ;  /* 0xbd563cae25007423 */ /* 0x000fc80000010000 */
[----:B------:R-:W-:-:S04]  /*36e0*/  FFMA.FTZ R0, R37, R0, 0.1331529766321182251 ;  /* 0x3e08594125007423 */ /* 0x000fc80000010000 */
[----:B------:R-:W-:-:S04]  /*36f0*/  FFMA.FTZ R0, R37, R0, -0.33332768082618713379 ;  /* 0xbeaaa9ed25007423 */ /* 0x000fc80000010000 */
[----:B------:R-:W-:-:S04]  /*3700*/  FFMA.FTZ R0, R37, R0, RZ ;  /* 0x0000000025007223 */ /* 0x000fc800000100ff */
[----:B------:R-:W-:-:S07]  /*3710*/  FFMA.FTZ R35, R35, R0, R35 ;  /* 0x0000000023237223 */ /* 0x000fce0000010023 */
.L_x_55:
[----:B------:R-:W-:Y:S05]  /*3720*/  BSYNC B0 ;  /* 0x0000000000007941 */ /* 0x000fea0003800000 */
.L_x_53:
        /* <DEDUP_REMOVED lines=16> */
.L_x_57:
[----:B------:R-:W-:Y:S01]  /*3830*/  MOV R0, 0x3c80f082 ;  /* 0x3c80f08200007802 */ /* 0x000fe20000000f00 */
[----:B------:R-:W-:-:S04]  /*3840*/  FMUL R37, R36, R36 ;  /* 0x0000002424257220 */ /* 0x000fc80000400000 */
[----:B------:R-:W-:-:S04]  /*3850*/  FFMA.FTZ R0, R37, R0, -0.052303962409496307373 ;  /* 0xbd563cae25007423 */ /* 0x000fc80000010000 */
[----:B------:R-:W-:-:S04]  /*3860*/  FFMA.FTZ R0, R37, R0, 0.1331529766321182251 ;  /* 0x3e08594125007423 */ /* 0x000fc80000010000 */
[----:B------:R-:W-:-:S04]  /*3870*/  FFMA.FTZ R0, R37, R0, -0.33332768082618713379 ;  /* 0xbeaaa9ed25007423 */ /* 0x000fc80000010000 */
[----:B------:R-:W-:-:S04]  /*3880*/  FFMA.FTZ R37, R37, R0, RZ ;  /* 0x0000000025257223 */ /* 0x000fc800000100ff */
[----:B------:R-:W-:-:S07]  /*3890*/  FFMA.FTZ R36, R36, R37, R36 ;  /* 0x0000002524247223 */ /* 0x000fce0000010024 */
.L_x_58:
[----:B------:R-:W-:Y:S05]  /*38a0*/  BSYNC B0 ;  /* 0x0000000000007941 */ /* 0x000fea0003800000 */
.L_x_56:
        /* <DEDUP_REMOVED lines=16> */
.L_x_60:
[----:B------:R-:W-:Y:S01]  /*39b0*/  MOV R0, 0x3c80f082 ;  /* 0x3c80f08200007802 */ /* 0x000fe20000000f00 */
[----:B------:R-:W-:-:S04]  /*39c0*/  FMUL R37, R27, R27 ;  /* 0x0000001b1b257220 */ /* 0x000fc80000400000 */
[----:B------:R-:W-:-:S04]  /*39d0*/  FFMA.FTZ R0, R37, R0, -0.052303962409496307373 ;  /* 0xbd563cae25007423 */ /* 0x000fc80000010000 */
[----:B------:R-:W-:-:S04]  /*39e0*/  FFMA.FTZ R0, R37, R0, 0.1331529766321182251 ;  /* 0x3e08594125007423 */ /* 0x000fc80000010000 */
[----:B------:R-:W-:-:S04]  /*39f0*/  FFMA.FTZ R0, R37, R0, -0.33332768082618713379 ;  /* 0xbeaaa9ed25007423 */ /* 0x000fc80000010000 */
[----:B------:R-:W-:-:S04]  /*3a00*/  FFMA.FTZ R0, R37, R0, RZ ;  /* 0x0000000025007223 */ /* 0x000fc800000100ff */
[----:B------:R-:W-:-:S07]  /*3a10*/  FFMA.FTZ R27, R27, R0, R27 ;  /* 0x000000001b1b7223 */ /* 0x000fce000001001b */
.L_x_61:
[----:B------:R-:W-:Y:S05]  /*3a20*/  BSYNC B0 ;  /* 0x0000000000007941 */ /* 0x000fea0003800000 */
.L_x_59:
        /* <DEDUP_REMOVED lines=16> */
.L_x_63:
[----:B------:R-:W-:Y:S01]  /*3b30*/  MOV R0, 0x3c80f082 ;  /* 0x3c80f08200007802 */ /* 0x000fe20000000f00 */
[----:B------:R-:W-:-:S04]  /*3b40*/  FMUL R39, R34, R34 ;  /* 0x0000002222277220 */ /* 0x000fc80000400000 */
[----:B------:R-:W-:-:S04]  /*3b50*/  FFMA.FTZ R0, R39, R0, -0.052303962409496307373 ;  /* 0xbd563cae27007423 */ /* 0x000fc80000010000 */
[----:B------:R-:W-:-:S04]  /*3b60*/  FFMA.FTZ R0, R39, R0, 0.1331529766321182251 ;  /* 0x3e08594127007423 */ /* 0x000fc80000010000 */
[----:B------:R-:W-:-:S04]  /*3b70*/  FFMA.FTZ R0, R39, R0, -0.33332768082618713379 ;  /* 0xbeaaa9ed27007423 */ /* 0x000fc80000010000 */
[----:B------:R-:W-:-:S04]  /*3b80*/  FFMA.FTZ R39, R39, R0, RZ ;  /* 0x0000000027277223 */ /* 0x000fc800000100ff */
[----:B------:R-:W-:-:S07]  /*3b90*/  FFMA.FTZ R14, R34, R39, R34 ;  /* 0x00000027220e7223 */ /* 0x000fce0000010022 */
.L_x_64:
[----:B------:R-:W-:Y:S05]  /*3ba0*/  BSYNC B0 ;  /* 0x0000000000007941 */ /* 0x000fea0003800000 */
.L_x_62:
        /* <DEDUP_REMOVED lines=16> */
.L_x_66:
[----:B------:R-:W-:Y:S01]  /*3cb0*/  MOV R0, 0x3c80f082 ;  /* 0x3c80f08200007802 */ /* 0x000fe20000000f00 */
[----:B------:R-:W-:-:S04]  /*3cc0*/  FMUL R39, R37, R37 ;  /* 0x0000002525277220 */ /* 0x000fc80000400000 */
[----:B------:R-:W-:-:S04]  /*3cd0*/  FFMA.FTZ R0, R39, R0, -0.052303962409496307373 ;  /* 0xbd563cae27007423 */ /* 0x000fc80000010000 */
[----:B------:R-:W-:-:S04]  /*3ce0*/  FFMA.FTZ R0, R39, R0, 0.1331529766321182251 ;  /* 0x3e08594127007423 */ /* 0x000fc80000010000 */
[----:B------:R-:W-:-:S04]  /*3cf0*/  FFMA.FTZ R0, R39, R0, -0.33332768082618713379 ;  /* 0xbeaaa9ed27007423 */ /* 0x000fc80000010000 */
[----:B------:R-:W-:-:S04]  /*3d00*/  FFMA.FTZ R0, R39, R0, RZ ;  /* 0x0000000027007223 */ /* 0x000fc800000100ff */
[----:B------:R-:W-:-:S07]  /*3d10*/  FFMA.FTZ R34, R37, R0, R37 ;  /* 0x0000000025227223 */ /* 0x000fce0000010025 */
.L_x_67:
[----:B------:R-:W-:Y:S05]  /*3d20*/  BSYNC B0 ;  /* 0x0000000000007941 */ /* 0x000fea0003800000 */
.L_x_65:
        /* <DEDUP_REMOVED lines=16> */
.L_x_69:
[----:B------:R-:W-:Y:S01]  /*3e30*/  MOV R0, 0x3c80f082 ;  /* 0x3c80f08200007802 */ /* 0x000fe20000000f00 */
[----:B------:R-:W-:-:S04]  /*3e40*/  FMUL R37, R23, R23 ;  /* 0x0000001717257220 */ /* 0x000fc80000400000 */
[----:B------:R-:W-:-:S04]  /*3e50*/  FFMA.FTZ R0, R37, R0, -0.052303962409496307373 ;  /* 0xbd563cae25007423 */ /* 0x000fc80000010000 */
[----:B------:R-:W-:-:S04]  /*3e60*/  FFMA.FTZ R0, R37, R0, 0.1331529766321182251 ;  /* 0x3e08594125007423 */ /* 0x000fc80000010000 */
[----:B------:R-:W-:-:S04]  /*3e70*/  FFMA.FTZ R0, R37, R0, -0.33332768082618713379 ;  /* 0xbeaaa9ed25007423 */ /* 0x000fc80000010000 */
[----:B------:R-:W-:-:S04]  /*3e80*/  FFMA.FTZ R0, R37, R0, RZ ;  /* 0x0000000025007223 */ /* 0x000fc800000100ff */
[----:B------:R-:W-:-:S07]  /*3e90*/  FFMA.FTZ R23, R23, R0, R23 ;  /* 0x0000000017177223 */ /* 0x000fce0000010017 */
.L_x_70:
[----:B------:R-:W-:Y:S05]  /*3ea0*/  BSYNC B0 ;  /* 0x0000000000007941 */ /* 0x000fea0003800000 */
.L_x_68:
        /* <DEDUP_REMOVED lines=16> */
.L_x_72:
[----:B------:R-:W-:Y:S01]  /*3fb0*/  MOV R0, 0x3c80f082 ;  /* 0x3c80f08200007802 */ /* 0x000fe20000000f00 */
[----:B------:R-:W-:-:S04]  /*3fc0*/  FMUL R37, R22, R22 ;  /* 0x0000001616257220 */ /* 0x000fc80000400000 */
[----:B------:R-:W-:-:S04]  /*3fd0*/  FFMA.FTZ R0, R37, R0, -0.052303962409496307373 ;  /* 0xbd563cae25007423 */ /* 0x000fc80000010000 */
[----:B------:R-:W-:-:S04]  /*3fe0*/  FFMA.FTZ R0, R37, R0, 0.1331529766321182251 ;  /* 0x3e08594125007423 */ /* 0x000fc80000010000 */
[----:B------:R-:W-:-:S04]  /*3ff0*/  FFMA.FTZ R0, R37, R0, -0.33332768082618713379 ;  /* 0xbeaaa9ed25007423 */ /* 0x000fc80000010000 */
[----:B------:R-:W-:-:S04]  /*4000*/  FFMA.FTZ R37, R37, R0, RZ ;  /* 0x0000000025257223 */ /* 0x000fc800000100ff */
[----:B------:R-:W-:-:S07]  /*4010*/  FFMA.FTZ R22, R22, R37, R22 ;  /* 0x0000002516167223 */ /* 0x000fce0000010016 */
.L_x_73:
[----:B------:R-:W-:Y:S05]  /*4020*/  BSYNC B0 ;  /* 0x0000000000007941 */ /* 0x000fea0003800000 */
.L_x_71:
[----:B------:R-:W-:Y:S01]  /*4030*/  FADD.FTZ R39, |R21|, -RZ ;  /* 0x800000ff15277221 */ /* 0x000fe20000010200 */
[----:B------:R-:W-:Y:S01]  /*4040*/  BSSY B0, `(.L_x_74) ;  /* 0x0000015000007945 */ /* 0x000fe20003800000 */
[----:B------:R-:W-:-:S03]  /*4050*/  FSEL R20, R11, R20, P1 ;  /* 0x000000140b147208 */ /* 0x000fc60000800000 */
        /* <DEDUP_REMOVED lines=12> */
.L_x_75:
[----:B------:R-:W-:Y:S01]  /*4120*/  MOV R0, 0x3c80f082 ;  /* 0x3c80f08200007802 */ /* 0x000fe20000000f00 */
[----:B------:R-:W-:-:S04]  /*4130*/  FMUL R37, R21, R21 ;  /* 0x0000001515257220 */ /* 0x000fc80000400000 */
[----:B------:R-:W-:-:S04]  /*4140*/  FFMA.FTZ R0, R37, R0, -0.052303962409496307373 ;  /* 0xbd563cae25007423 */ /* 0x000fc80000010000 */
[----:B------:R-:W-:-:S04]  /*4150*/  FFMA.FTZ R0, R37, R0, 0.1331529766321182251 ;  /* 0x3e08594125007423 */ /* 0x000fc80000010000 */
[----:B------:R-:W-:-:S04]  /*4160*/  FFMA.FTZ R0, R37, R0, -0.33332768082618713379 ;  /* 0xbeaaa9ed25007423 */ /* 0x000fc80000010000 */
[----:B------:R-:W-:-:S04]  /*4170*/  FFMA.FTZ R0, R37, R0, RZ ;  /* 0x0000000025007223 */ /* 0x000fc800000100ff */
[----:B------:R-:W-:-:S07]  /*4180*/  FFMA.FTZ R21, R21, R0, R21 ;  /* 0x0000000015157223 */ /* 0x000fce0000010015 */
.L_x_76:
[----:B------:R-:W-:Y:S05]  /*4190*/  BSYNC B0 ;  /* 0x0000000000007941 */ /* 0x000fea0003800000 */
.L_x_74:
[----:B------:R-:W-:Y:S01]  /*41a0*/  FADD.FTZ R39, |R20|, -RZ ;  /* 0x800000ff14277221 */ /* 0x000fe20000010200 */
[----:B------:R-:W-:Y:S04]  /*41b0*/  BSSY B0, `(.L_x_77) ;  /* 0x0000014000007945 */ /* 0x000fe80003800000 */
        /* <DEDUP_REMOVED lines=12> */
.L_x_78:
[----:B------:R-:W-:Y:S01]  /*4280*/  MOV R0, 0x3c80f082 ;  /* 0x3c80f08200007802 */ /* 0x000fe20000000f00 */
[----:B------:R-:W-:-:S04]  /*4290*/  FMUL R37, R20, R20 ;  /* 0x0000001414257220 */ /* 0x000fc80000400000 */
[----:B------:R-:W-:-:S04]  /*42a0*/  FFMA.FTZ R0, R37, R0, -0.052303962409496307373 ;  /* 0xbd563cae25007423 */ /* 0x000fc80000010000 */
[----:B------:R-:W-:-:S04]  /*42b0*/  FFMA.FTZ R0, R37, R0, 0.1331529766321182251 ;  /* 0x3e08594125007423 */ /* 0x000fc80000010000 */
[----:B------:R-:W-:-:S04]  /*42c0*/  FFMA.FTZ R0, R37, R0, -0.33332768082618713379 ;  /* 0xbeaaa9ed25007423 */ /* 0x000fc80000010000 */
[----:B------:R-:W-:-:S04]  /*42d0*/  FFMA.FTZ R37, R37, R0, RZ ;  /* 0x0000000025257223 */ /* 0x000fc800000100ff */
[----:B------:R-:W-:-:S07]  /*42e0*/  FFMA.FTZ R20, R20, R37, R20 ;  /* 0x0000002514147223 */ /* 0x000fce0000010014 */
.L_x_79:
[----:B------:R-:W-:Y:S05]  /*42f0*/  BSYNC B0 ;  /* 0x0000000000007941 */ /* 0x000fea0003800000 */
.L_x_77:
[----:B------:R-:W0:Y:S01]  /*4300*/  S2R R0, SR_TID.X ;  /* 0x0000000000007919 */ /* 0x000e220000002100 */
[----:B------:R-:W1:Y:S01]  /*4310*/  S2UR UR6, SR_CgaCtaId ;  /* 0x00000000000679c3 */ /* 0x000e620000008800 */
[----:B------:R-:W-:Y:S01]  /*4320*/  FMUL R35, R4, R35 ;  /* 0x0000002304237220 */ /* 0x000fe20000400000 */
[----:B------:R-:W-:Y:S01]  /*4330*/  FMUL R36, R5, R36 ;  /* 0x0000002405247220 */ /* 0x000fe20000400000 */
[----:B------:R-:W-:Y:S01]  /*4340*/  UMOV UR5, 0x400 ;  /* 0x0000040000057882 */ /* 0x000fe20000000000 */
[----:B------:R-:W-:Y:S01]  /*4350*/  FMUL R23, R8, R23 ;  /* 0x0000001708177220 */ /* 0x000fe20000400000 */
        /* <DEDUP_REMOVED lines=13> */
[----:B------:R-:W-:Y:S01]  /*4430*/  SHF.L.U32 R16, R3, 0x8, RZ ;  /* 0x0000000803107819 */ /* 0x000fe200000006ff */
[----:B-1----:R-:W-:Y:S01]  /*4440*/  UPRMT UR5, UR6, 0x654, UR5 ;  /* 0x0000065406057896 */ /* 0x002fe20008000005 */
[----:B0-----:R-:W-:-:S02]  /*4450*/  SHF.L.U32 R4, R0, 0xa, RZ ;  /* 0x0000000a00047819 */ /* 0x001fc400000006ff */
[----:B------:R-:W-:Y:S02]  /*4460*/  SHF.R.U32.HI R0, RZ, 0x6, R0 ;  /* 0x00000006ff007819 */ /* 0x000fe40000011600 */
[----:B------:R-:W-:Y:S02]  /*4470*/  LOP3.LUT R5, R4, 0xc00, RZ, 0xc0, !PT ;  /* 0x00000c0004057812 */ /* 0x000fe400078ec0ff */
[----:B------:R-:W-:Y:S02]  /*4480*/  SGXT.U32 R0, R0, 0x2 ;  /* 0x000000020000781a */ /* 0x000fe40000000000 */
[C---:B------:R-:W-:Y:S02]  /*4490*/  LOP3.LUT R4, R5.reuse, 0x100, RZ, 0xfc, !PT ;  /* 0x0000010005047812 */ /* 0x040fe400078efcff */
[C---:B------:R-:W-:Y:S02]  /*44a0*/  LOP3.LUT R8, R5.reuse, 0x200, RZ, 0xfc, !PT ;  /* 0x0000020005087812 */ /* 0x040fe400078efcff */
[----:B------:R-:W-:-:S02]  /*44b0*/  LOP3.LUT R2, R5, R2, RZ, 0xfc, !PT ;  /* 0x0000000205027212 */ /* 0x000fc400078efcff */
[C---:B------:R-:W-:Y:S02]  /*44c0*/  LOP3.LUT R10, R5.reuse, 0x300, RZ, 0xfc, !PT ;  /* 0x00000300050a7812 */ /* 0x040fe400078efcff */
[----:B------:R-:W-:Y:S02]  /*44d0*/  LEA.HI R5, R5, UR5, RZ, 0x1c ;  /* 0x0000000505057c11 */ /* 0x000fe4000f8fe0ff */
[----:B------:R-:W-:Y:S02]  /*44e0*/  LEA.HI R9, R4, UR5, RZ, 0x1c ;  /* 0x0000000504097c11 */ /* 0x000fe4000f8fe0ff */
[----:B------:R-:W-:Y:S02]  /*44f0*/  LEA.HI R13, R8, UR5, RZ, 0x1c ;  /* 0x00000005080d7c11 */ /* 0x000fe4000f8fe0ff */
[----:B------:R-:W-:Y:S02]  /*4500*/  LEA.HI R17, R10, UR5, RZ, 0x1c ;  /* 0x000000050a117c11 */ /* 0x000fe4000f8fe0ff */
[----:B------:R-:W-:-:S02]  /*4510*/  LEA R4, R2, R5, 0x2 ;  /* 0x0000000502047211 */ /* 0x000fc400078e10ff */
[C---:B------:R-:W-:Y:S02]  /*4520*/  LEA R9, R2.reuse, R9, 0x2 ;  /* 0x0000000902097211 */ /* 0x040fe400078e10ff */
[C---:B------:R-:W-:Y:S01]  /*4530*/  LEA R8, R2.reuse, R13, 0x2 ;  /* 0x0000000d02087211 */ /* 0x040fe200078e10ff */
[----:B------:R0:W-:Y:S01]  /*4540*/  STS [R4], R7 ;  /* 0x0000000704007388 */ /* 0x0001e20000000800 */
[----:B------:R-:W-:Y:S02]  /*4550*/  LEA R17, R2, R17, 0x2 ;  /* 0x0000001102117211 */ /* 0x000fe400078e10ff */
[C---:B------:R-:W-:Y:S01]  /*4560*/  LOP3.LUT R2, R32.reuse, 0x3fc, RZ, 0xc0, !PT ;  /* 0x000003fc20027812 */ /* 0x040fe200078ec0ff */
[----:B------:R1:W-:Y:S01]  /*4570*/  STS [R9+0x400], R6 ;  /* 0x0004000609007388 */ /* 0x0003e20000000800 */
[----:B------:R-:W-:Y:S02]  /*4580*/  SHF.R.U32.HI R5, RZ, 0x4, R32 ;  /* 0x00000004ff057819 */ /* 0x000fe40000011620 */
[----:B------:R-:W-:Y:S01]  /*4590*/  LOP3.LUT R32, R32, 0xfc, RZ, 0xc0, !PT ;  /* 0x000000fc20207812 */ /* 0x000fe200078ec0ff */
[----:B------:R-:W-:Y:S01]  /*45a0*/  STS [R8+0x800], R25 ;  /* 0x0008001908007388 */ /* 0x000fe20000000800 */
[----:B------:R-:W-:-:S02]  /*45b0*/  LOP3.LUT R5, R5, 0x30, RZ, 0xc0, !PT ;  /* 0x0000003005057812 */ /* 0x000fc400078ec0ff */
[C---:B0-----:R-:W-:Y:S01]  /*45c0*/  LOP3.LUT R7, R2.reuse, 0x800, RZ, 0xfc, !PT ;  /* 0x0000080002077812 */ /* 0x041fe200078efcff */
[----:B------:R-:W-:Y:S01]  /*45d0*/  STS [R17+0xc00], R24 ;  /* 0x000c001811007388 */ /* 0x000fe20000000800 */
[----:B------:R-:W-:Y:S02]  /*45e0*/  IADD3 R5, R5, UR5, RZ ;  /* 0x0000000505057c10 */ /* 0x000fe4000fffe0ff */
[----:B-1----:R-:W-:Y:S01]  /*45f0*/  LOP3.LUT R6, R2, 0x400, RZ, 0xfc, !PT ;  /* 0x0000040002067812 */ /* 0x002fe200078efcff */
[----:B------:R-:W-:Y:S01]  /*4600*/  STS [R4+0x100], R33 ;  /* 0x0001002104007388 */ /* 0x000fe20000000800 */
[----:B------:R-:W-:Y:S02]  /*4610*/  SHF.R.U32.HI R7, RZ, 0x4, R7 ;  /* 0x00000004ff077819 */ /* 0x000fe40000011607 */
[----:B------:R-:W-:Y:S01]  /*4620*/  SHF.R.U32.HI R6, RZ, 0x4, R6 ;  /* 0x00000004ff067819 */ /* 0x000fe20000011606 */
[----:B------:R-:W-:Y:S01]  /*4630*/  STS [R9+0x500], R26 ;  /* 0x0005001a09007388 */ /* 0x000fe20000000800 */
[----:B------:R-:W-:-:S02]  /*4640*/  LOP3.LUT R10, R7, 0xb0, RZ, 0xc0, !PT ;  /* 0x000000b0070a7812 */ /* 0x000fc400078ec0ff */
[----:B------:R-:W-:Y:S01]  /*4650*/  LOP3.LUT R6, R6, 0x70, RZ, 0xc0, !PT ;  /* 0x0000007006067812 */ /* 0x000fe200078ec0ff */
[----:B------:R-:W-:Y:S01]  /*4660*/  STS [R8+0x900], R15 ;  /* 0x0009000f08007388 */ /* 0x000fe20000000800 */
[----:B------:R-:W-:Y:S02]  /*4670*/  IADD3 R11, R10, UR5, RZ ;  /* 0x000000050a0b7c10 */ /* 0x000fe4000fffe0ff */
[----:B------:R-:W-:Y:S01]  /*4680*/  IADD3 R7, R6, UR5, RZ ;  /* 0x0000000506077c10 */ /* 0x000fe2000fffe0ff */
[----:B------:R-:W-:Y:S01]  /*4690*/  STS [R17+0xd00], R35 ;  /* 0x000d002311007388 */ /* 0x000fe20000000800 */
[----:B------:R-:W-:Y:S02]  /*46a0*/  LEA R12, R2, R5, 0x2 ;  /* 0x00000005020c7211 */ /* 0x000fe400078e10ff */
[----:B------:R-:W-:Y:S01]  /*46b0*/  PRMT R32, R32, 0x6540, R3 ;  /* 0x0000654020207816 */ /* 0x000fe20000000003 */
[----:B------:R-:W-:Y:S01]  /*46c0*/  STS [R4+0x200], R36 ;  /* 0x0002002404007388 */ /* 0x000fe20000000800 */
[----:B------:R-:W-:-:S02]  /*46d0*/  SHF.R.S32.HI R3, RZ, 0x1f, R16 ;  /* 0x0000001fff037819 */ /* 0x000fc40000011410 */
[----:B------:R-:W-:Y:S01]  /*46e0*/  LOP3.LUT R19, R2, 0xc00, RZ, 0xfc, !PT ;  /* 0x00000c0002137812 */ /* 0x000fe200078efcff */
[----:B------:R-:W-:Y:S01]  /*46f0*/  STS [R9+0x600], R27 ;  /* 0x0006001b09007388 */ /* 0x000fe20000000800 */
[----:B------:R-:W-:Y:S02]  /*4700*/  LEA.HI R3, R3, R32, RZ, 0xa ;  /* 0x0000002003037211 */ /* 0x000fe400078f50ff */
[----:B------:R-:W-:Y:S01]  /*4710*/  SHF.R.U32.HI R19, RZ, 0x4, R19 ;  /* 0x00000004ff137819 */ /* 0x000fe20000011613 */
[----:B------:R-:W-:Y:S01]  /*4720*/  STS [R8+0xa00], R14 ;  /* 0x000a000e08007388 */ /* 0x000fe20000000800 */
[C---:B------:R-:W-:Y:S02]  /*4730*/  SHF.L.U32 R18, R3.reuse, 0x6, RZ ;  /* 0x0000000603127819 */ /* 0x040fe400000006ff */
[----:B------:R-:W-:Y:S01]  /*4740*/  LOP3.LUT R3, R3, 0xfffffc00, RZ, 0xc0, !PT ;  /* 0xfffffc0003037812 */ /* 0x000fe200078ec0ff */
[----:B------:R-:W-:Y:S01]  /*4750*/  STS [R17+0xe00], R34 ;  /* 0x000e002211007388 */ /* 0x000fe20000000800 */
[----:B------:R-:W-:-:S02]  /*4760*/  LOP3.LUT R18, R18, 0xffff0000, RZ, 0xc0, !PT ;  /* 0xffff000012127812 */ /* 0x000fc400078ec0ff */
[----:B------:R-:W-:Y:S01]  /*4770*/  LOP3.LUT R0, R0, UR4, RZ, 0xfc, !PT ;  /* 0x0000000400007c12 */ /* 0x000fe2000f8efcff */
[----:B------:R0:W-:Y:S01]  /*4780*/  STS [R4+0x300], R23 ;  /* 0x0003001704007388 */ /* 0x0001e20000000800 */
[----:B------:R-:W-:Y:S02]  /*4790*/  IADD3 R32, R18, R32, -R3 ;  /* 0x0000002012207210 */ /* 0x000fe40007ffe803 */
[C---:B------:R-:W-:Y:S01]  /*47a0*/  LOP3.LUT R18, R0.reuse, 0x8, RZ, 0xfc, !PT ;  /* 0x0000000800127812 */ /* 0x040fe200078efcff */
[----:B------:R1:W-:Y:S01]  /*47b0*/  STS [R9+0x700], R22 ;  /* 0x0007001609007388 */ /* 0x0003e20000000800 */
[C---:B------:R-:W-:Y:S02]  /*47c0*/  LOP3.LUT R3, R0.reuse, 0xc, RZ, 0xfc, !PT ;  /* 0x0000000c00037812 */ /* 0x040fe400078efcff */
[----:B------:R-:W-:Y:S01]  /*47d0*/  ISETP.GE.AND P0, PT, R0, 0x40, PT ;  /* 0x000000400000780c */ /* 0x000fe20003f06270 */
[----:B------:R2:W-:Y:S01]  /*47e0*/  STS [R8+0xb00], R21 ;  /* 0x000b001508007388 */ /* 0x0005e20000000800 */
[----:B------:R-:W-:-:S02]  /*47f0*/  ISETP.GE.AND P2, PT, R18, 0x40, PT ;  /* 0x000000401200780c */ /* 0x000fc40003f46270 */
[C---:B0-----:R-:W-:Y:S01]  /*4800*/  LEA R4, R2.reuse, R11, 0x2 ;  /* 0x0000000b02047211 */ /* 0x041fe200078e10ff */
[----:B------:R0:W-:Y:S01]  /*4810*/  STS [R17+0xf00], R20 ;  /* 0x000f001411007388 */ /* 0x0001e20000000800 */
[----:B------:R-:W-:Y:S01]  /*4820*/  BAR.SYNC.DEFER_BLOCKING 0x0 ;  /* 0x0000000000007b1d */ /* 0x000fe20000010000 */
[----:B-1----:R-:W-:Y:S02]  /*4830*/  LEA R9, R2, R7, 0x2 ;  /* 0x0000000702097211 */ /* 0x002fe400078e10ff */
[----:B--2---:R-:W-:Y:S02]  /*4840*/  LEA R21, R0, R32, 0xa ;  /* 0x0000002000157211 */ /* 0x004fe400078e50ff */
[----:B------:R-:W-:-:S03]  /*4850*/  ISETP.GE.AND P3, PT, R3, 0x40, PT ;  /* 0x000000400300780c */ /* 0x000fc60003f66270 */
[----:B0-----:R-:W0:Y:S01]  /*4860*/  LDC.64 R16, c[0x0][0x238] ;  /* 0x00008e00ff107b82 */ /* 0x001e220000000a00 */
[----:B------:R-:W-:Y:S02]  /*4870*/  LOP3.LUT R20, R19, 0xf0, RZ, 0xc0, !PT ;  /* 0x000000f013147812 */ /* 0x000fe400078ec0ff */
[----:B------:R-:W-:Y:S02]  /*4880*/  LOP3.LUT R19, R0, 0x4, RZ, 0xfc, !PT ;  /* 0x0000000400137812 */ /* 0x000fe400078efcff */
[-C--:B------:R-:W-:Y:S02]  /*4890*/  LEA R25, R18, R32.reuse, 0xa ;  /* 0x0000002012197211 */ /* 0x080fe400078e50ff */
[C---:B------:R-:W-:Y:S02]  /*48a0*/  ISETP.GE.AND P1, PT, R19.reuse, 0x40, PT ;  /* 0x000000401300780c */ /* 0x040fe40003f26270 */
[----:B------:R-:W-:Y:S02]  /*48b0*/  LEA R23, R19, R32, 0xa ;  /* 0x0000002013177211 */ /* 0x000fe400078e50ff */
[----:B------:R-:W-:-:S04]  /*48c0*/  IADD3 R27, R20, UR5, RZ ;  /* 0x00000005141b7c10 */ /* 0x000fc8000fffe0ff */
[----:B------:R-:W-:Y:S01]  /*48d0*/  LEA R27, R2, R27, 0x2 ;  /* 0x0000001b021b7211 */ /* 0x000fe200078e10ff */
[----:B------:R-:W1:Y:S04]  /*48e0*/  LDS.128 R12, [R12] ;  /* 0x000000000c0c7984 */ /* 0x000e680000000c00 */
[----:B------:R-:W2:Y:S01]  /*48f0*/  LDS.128 R8, [R9+0x1000] ;  /* 0x0010000009087984 */ /* 0x000ea20000000c00 */
[----:B0-----:R-:W-:-:S03]  /*4900*/  IMAD.WIDE R18, R21, 0x4, R16 ;  /* 0x0000000415127825 */ /* 0x001fc600078e0210 */
[----:B------:R-:W0:Y:S01]  /*4910*/  LDS.128 R4, [R4+0x2000] ;  /* 0x0020000004047984 */ /* 0x000e220000000c00 */
[----:B------:R-:W-:-:S04]  /*4920*/  IMAD.WIDE R20, R23, 0x4, R16 ;  /* 0x0000000417147825 */ /* 0x000fc800078e0210 */
[----:B------:R-:W-:Y:S01]  /*4930*/  IMAD.WIDE R22, R25, 0x4, R16 ;  /* 0x0000000419167825 */ /* 0x000fe200078e0210 */
[----:B-1----:R1:W-:Y:S04]  /*4940*/  @!P0 STG.E.128 desc[UR8][R18.64], R12 ;  /* 0x0000000c12008986 */ /* 0x0023e8000c101d08 */
[----:B--2---:R1:W-:Y:S04]  /*4950*/  @!P1 STG.E.128 desc[UR8][R20.64], R8 ;  /* 0x0000000814009986 */ /* 0x0043e8000c101d08 */
[----:B0-----:R1:W-:Y:S01]  /*4960*/  @!P2 STG.E.128 desc[UR8][R22.64], R4 ;  /* 0x000000041600a986 */ /* 0x0013e2000c101d08 */
[----:B------:R-:W-:Y:S05]  /*4970*/  @P3 EXIT ;  /* 0x000000000000394d */ /* 0x000fea0003800000 */
[----:B------:R-:W0:Y:S01]  /*4980*/  LDS.128 R24, [R27+0x3000] ;  /* 0x003000001b187984 */ /* 0x000e220000000c00 */
[----:B------:R-:W-:-:S05]  /*4990*/  LEA R3, R3, R32, 0xa ;  /* 0x0000002003037211 */ /* 0x000fca00078e50ff */
[----:B------:R-:W-:-:S05]  /*49a0*/  IMAD.WIDE R16, R3, 0x4, R16 ;  /* 0x0000000403107825 */ /* 0x000fca00078e0210 */
[----:B0-----:R-:W-:Y:S01]  /*49b0*/  STG.E.128 desc[UR8][R16.64], R24 ;  /* 0x0000001810007986 */ /* 0x001fe2000c101d08 */
[----:B------:R-:W-:Y:S05]  /*49c0*/  EXIT ;  /* 0x000000000000794d */ /* 0x000fea0003800000 */
.L_x_80:
[----:B------:R-:W-:-:S00]  /*49d0*/  BRA `(.L_x_80) ;  /* 0xfffffffc00fc7947 */ /* 0x000fc0000383ffff */
[----:B------:R-:W-:-:S00]  /*49e0*/  NOP ;  /* 0x0000000000007918 */ /* 0x000fc00000000000 */
        /* <DEDUP_REMOVED lines=9> */
.L_x_81:


//--------------------- .nv.global.init           --------------------------
	.section	.nv.global.init,"aw",@progbits
.nv.global.init:
	.type		_$_str,@object
	.size		_$_str,(_$_str_$_2 - _$_str)
_$_str:
        /*0000*/ 	.byte	0x5f, 0x5f, 0x43, 0x55, 0x44, 0x41, 0x5f, 0x46, 0x54, 0x5a, 0x00
	.type		_$_str_$_2,@object
	.size		_$_str_$_2,(.L_1 - _$_str_$_2)
_$_str_$_2:
        /*000b*/ 	.byte	0x5f, 0x5f, 0x43, 0x55, 0x44, 0x41, 0x5f, 0x50, 0x52, 0x45, 0x43, 0x5f, 0x53, 0x51, 0x52, 0x54
        /*001b*/ 	.byte	0x00
.L_1:


//--------------------- .nv.shared.triton_poi_fused__native_batch_norm_legit_no_training_mul_softplus_tanh_9 --------------------------
	.section	.nv.shared.triton_poi_fused__native_batch_norm_legit_no_training_mul_softplus_tanh_9,"aw",@nobits
	.sectionflags	@""
	.align	16
	.zero		1024


//--------------------- .nv.constant0.triton_poi_fused__native_batch_norm_legit_no_training_mul_softplus_tanh_9 --------------------------
	.section	.nv.constant0.triton_poi_fused__native_batch_norm_legit_no_training_mul_softplus_tanh_9,"a",@progbits
	.sectionflags	@""
	.align	4
.nv.constant0.triton_poi_fused__native_batch_norm_legit_no_training_mul_softplus_tanh_9:
	.zero		584
